//
// Generated by NVIDIA NVVM Compiler
//
// Compiler Build ID: CL-36424714
// Cuda compilation tools, release 13.0, V13.0.88
// Based on NVVM 20.0.0
//

.version 9.0
.target sm_100
.address_size 64

	// .globl	_Z21conv2d_kernel_batchedPKfS0_S0_Pfiiiiiiiiii

.visible .entry _Z21conv2d_kernel_batchedPKfS0_S0_Pfiiiiiiiiii(
	.param .u64 .ptr .align 1 _Z21conv2d_kernel_batchedPKfS0_S0_Pfiiiiiiiiii_param_0,
	.param .u64 .ptr .align 1 _Z21conv2d_kernel_batchedPKfS0_S0_Pfiiiiiiiiii_param_1,
	.param .u64 .ptr .align 1 _Z21conv2d_kernel_batchedPKfS0_S0_Pfiiiiiiiiii_param_2,
	.param .u64 .ptr .align 1 _Z21conv2d_kernel_batchedPKfS0_S0_Pfiiiiiiiiii_param_3,
	.param .u32 _Z21conv2d_kernel_batchedPKfS0_S0_Pfiiiiiiiiii_param_4,
	.param .u32 _Z21conv2d_kernel_batchedPKfS0_S0_Pfiiiiiiiiii_param_5,
	.param .u32 _Z21conv2d_kernel_batchedPKfS0_S0_Pfiiiiiiiiii_param_6,
	.param .u32 _Z21conv2d_kernel_batchedPKfS0_S0_Pfiiiiiiiiii_param_7,
	.param .u32 _Z21conv2d_kernel_batchedPKfS0_S0_Pfiiiiiiiiii_param_8,
	.param .u32 _Z21conv2d_kernel_batchedPKfS0_S0_Pfiiiiiiiiii_param_9,
	.param .u32 _Z21conv2d_kernel_batchedPKfS0_S0_Pfiiiiiiiiii_param_10,
	.param .u32 _Z21conv2d_kernel_batchedPKfS0_S0_Pfiiiiiiiiii_param_11,
	.param .u32 _Z21conv2d_kernel_batchedPKfS0_S0_Pfiiiiiiiiii_param_12,
	.param .u32 _Z21conv2d_kernel_batchedPKfS0_S0_Pfiiiiiiiiii_param_13
)
{
	.reg .pred 	%p<98>;
	.reg .b32 	%r<89>;
	.reg .b32 	%f<107>;
	.reg .b64 	%rd<63>;

	ld.param.u64 	%rd9, [_Z21conv2d_kernel_batchedPKfS0_S0_Pfiiiiiiiiii_param_0];
	ld.param.u64 	%rd10, [_Z21conv2d_kernel_batchedPKfS0_S0_Pfiiiiiiiiii_param_1];
	ld.param.u64 	%rd7, [_Z21conv2d_kernel_batchedPKfS0_S0_Pfiiiiiiiiii_param_2];
	ld.param.u32 	%r30, [_Z21conv2d_kernel_batchedPKfS0_S0_Pfiiiiiiiiii_param_5];
	ld.param.u32 	%r31, [_Z21conv2d_kernel_batchedPKfS0_S0_Pfiiiiiiiiii_param_6];
	ld.param.u32 	%r32, [_Z21conv2d_kernel_batchedPKfS0_S0_Pfiiiiiiiiii_param_7];
	ld.param.u32 	%r33, [_Z21conv2d_kernel_batchedPKfS0_S0_Pfiiiiiiiiii_param_8];
	ld.param.u32 	%r34, [_Z21conv2d_kernel_batchedPKfS0_S0_Pfiiiiiiiiii_param_9];
	ld.param.u32 	%r35, [_Z21conv2d_kernel_batchedPKfS0_S0_Pfiiiiiiiiii_param_10];
	ld.param.u32 	%r36, [_Z21conv2d_kernel_batchedPKfS0_S0_Pfiiiiiiiiii_param_11];
	ld.param.u32 	%r39, [_Z21conv2d_kernel_batchedPKfS0_S0_Pfiiiiiiiiii_param_12];
	ld.param.u32 	%r38, [_Z21conv2d_kernel_batchedPKfS0_S0_Pfiiiiiiiiii_param_13];
	cvta.to.global.u64 	%rd1, %rd10;
	cvta.to.global.u64 	%rd2, %rd9;
	mov.u32 	%r40, %ctaid.x;
	mov.u32 	%r41, %ntid.x;
	mov.u32 	%r42, %tid.x;
	mad.lo.s32 	%r1, %r40, %r41, %r42;
	mov.u32 	%r43, %ctaid.y;
	mov.u32 	%r44, %ntid.y;
	mov.u32 	%r45, %tid.y;
	mad.lo.s32 	%r46, %r43, %r44, %r45;
	setp.ge.s32 	%p2, %r1, %r38;
	setp.ge.s32 	%p3, %r46, %r39;
	or.pred  	%p4, %p2, %p3;
	mov.f32 	%f84, 0f00000000;
	@%p4 bra 	$L__BB0_50;
	mov.u32 	%r47, %ctaid.z;
	div.s32 	%r3, %r47, %r31;
	mul.lo.s32 	%r48, %r3, %r31;
	sub.s32 	%r4, %r47, %r48;
	setp.lt.s32 	%p5, %r30, 1;
	@%p5 bra 	$L__BB0_47;
	setp.lt.s32 	%p6, %r34, 1;
	mul.lo.s32 	%r49, %r35, %r46;
	sub.s32 	%r5, %r49, %r36;
	mul.lo.s32 	%r50, %r35, %r1;
	sub.s32 	%r6, %r50, %r36;
	@%p6 bra 	$L__BB0_47;
	and.b32  	%r7, %r34, 7;
	and.b32  	%r8, %r34, 3;
	and.b32  	%r9, %r34, 2147483640;
	and.b32  	%r10, %r34, 1;
	mov.f32 	%f84, 0f00000000;
	mov.b32 	%r83, 0;
	cvt.s64.s32 	%rd42, %r6;
$L__BB0_4:
	mad.lo.s32 	%r53, %r3, %r30, %r83;
	mul.lo.s32 	%r12, %r53, %r32;
	mad.lo.s32 	%r54, %r4, %r30, %r83;
	mul.lo.s32 	%r13, %r54, %r34;
	mov.b32 	%r84, 0;
$L__BB0_5:
	setp.lt.u32 	%p7, %r34, 8;
	add.s32 	%r56, %r84, %r5;
	setp.gt.s32 	%p8, %r56, -1;
	setp.lt.s32 	%p9, %r56, %r32;
	and.pred  	%p1, %p8, %p9;
	add.s32 	%r57, %r56, %r12;
	mul.lo.s32 	%r15, %r57, %r33;
	add.s32 	%r58, %r84, %r13;
	mul.lo.s32 	%r16, %r58, %r34;
	mov.b32 	%r87, 0;
	@%p7 bra 	$L__BB0_24;
	mov.b32 	%r85, 0;
	cvt.s64.s32 	%rd17, %r15;
	cvt.s64.s32 	%rd21, %r16;
$L__BB0_7:
	.pragma "nounroll";
	add.s32 	%r18, %r85, %r6;
	setp.gt.s32 	%p10, %r18, -1;
	setp.lt.s32 	%p11, %r18, %r33;
	and.pred  	%p12, %p10, %p11;
	and.pred  	%p14, %p1, %p12;
	not.pred 	%p15, %p14;
	@%p15 bra 	$L__BB0_9;
	add.s32 	%r60, %r18, %r15;
	add.s32 	%r61, %r85, %r16;
	mul.wide.s32 	%rd11, %r60, 4;
	add.s64 	%rd12, %rd2, %rd11;
	ld.global.f32 	%f47, [%rd12];
	mul.wide.s32 	%rd13, %r61, 4;
	add.s64 	%rd14, %rd1, %rd13;
	ld.global.f32 	%f48, [%rd14];
	fma.rn.f32 	%f84, %f47, %f48, %f84;
$L__BB0_9:
	add.s32 	%r62, %r18, 1;
	setp.gt.s32 	%p16, %r62, -1;
	setp.lt.s32 	%p17, %r62, %r33;
	and.pred  	%p18, %p16, %p17;
	and.pred  	%p19, %p1, %p18;
	cvt.s64.s32 	%rd16, %r85;
	add.s64 	%rd18, %rd16, %rd42;
	add.s64 	%rd19, %rd18, %rd17;
	shl.b64 	%rd20, %rd19, 2;
	add.s64 	%rd3, %rd2, %rd20;
	add.s64 	%rd22, %rd16, %rd21;
	shl.b64 	%rd23, %rd22, 2;
	add.s64 	%rd4, %rd1, %rd23;
	not.pred 	%p20, %p19;
	@%p20 bra 	$L__BB0_11;
	ld.global.f32 	%f49, [%rd3+4];
	ld.global.f32 	%f50, [%rd4+4];
	fma.rn.f32 	%f84, %f49, %f50, %f84;
$L__BB0_11:
	add.s32 	%r63, %r18, 2;
	setp.gt.s32 	%p21, %r63, -1;
	setp.lt.s32 	%p22, %r63, %r33;
	and.pred  	%p23, %p21, %p22;
	and.pred  	%p24, %p1, %p23;
	not.pred 	%p25, %p24;
	@%p25 bra 	$L__BB0_13;
	ld.global.f32 	%f51, [%rd3+8];
	ld.global.f32 	%f52, [%rd4+8];
	fma.rn.f32 	%f84, %f51, %f52, %f84;
$L__BB0_13:
	add.s32 	%r64, %r18, 3;
	setp.gt.s32 	%p26, %r64, -1;
	setp.lt.s32 	%p27, %r64, %r33;
	and.pred  	%p28, %p26, %p27;
	and.pred  	%p29, %p1, %p28;
	not.pred 	%p30, %p29;
	@%p30 bra 	$L__BB0_15;
	ld.global.f32 	%f53, [%rd3+12];
	ld.global.f32 	%f54, [%rd4+12];
	fma.rn.f32 	%f84, %f53, %f54, %f84;
$L__BB0_15:
	add.s32 	%r65, %r18, 4;
	setp.gt.s32 	%p31, %r65, -1;
	setp.lt.s32 	%p32, %r65, %r33;
	and.pred  	%p33, %p31, %p32;
	and.pred  	%p34, %p1, %p33;
	not.pred 	%p35, %p34;
	@%p35 bra 	$L__BB0_17;
	ld.global.f32 	%f55, [%rd3+16];
	ld.global.f32 	%f56, [%rd4+16];
	fma.rn.f32 	%f84, %f55, %f56, %f84;
$L__BB0_17:
	add.s32 	%r66, %r18, 5;
	setp.gt.s32 	%p36, %r66, -1;
	setp.lt.s32 	%p37, %r66, %r33;
	and.pred  	%p38, %p36, %p37;
	and.pred  	%p39, %p1, %p38;
	not.pred 	%p40, %p39;
	@%p40 bra 	$L__BB0_19;
	ld.global.f32 	%f57, [%rd3+20];
	ld.global.f32 	%f58, [%rd4+20];
	fma.rn.f32 	%f84, %f57, %f58, %f84;
$L__BB0_19:
	add.s32 	%r67, %r18, 6;
	setp.gt.s32 	%p41, %r67, -1;
	setp.lt.s32 	%p42, %r67, %r33;
	and.pred  	%p43, %p41, %p42;
	and.pred  	%p44, %p1, %p43;
	not.pred 	%p45, %p44;
	@%p45 bra 	$L__BB0_21;
	ld.global.f32 	%f59, [%rd3+24];
	ld.global.f32 	%f60, [%rd4+24];
	fma.rn.f32 	%f84, %f59, %f60, %f84;
$L__BB0_21:
	add.s32 	%r68, %r18, 7;
	setp.gt.s32 	%p46, %r68, -1;
	setp.lt.s32 	%p47, %r68, %r33;
	and.pred  	%p48, %p46, %p47;
	and.pred  	%p49, %p1, %p48;
	not.pred 	%p50, %p49;
	@%p50 bra 	$L__BB0_23;
	ld.global.f32 	%f61, [%rd3+28];
	ld.global.f32 	%f62, [%rd4+28];
	fma.rn.f32 	%f84, %f61, %f62, %f84;
$L__BB0_23:
	add.s32 	%r85, %r85, 8;
	setp.ne.s32 	%p51, %r85, %r9;
	mov.u32 	%r87, %r9;
	@%p51 bra 	$L__BB0_7;
$L__BB0_24:
	setp.eq.s32 	%p52, %r7, 0;
	@%p52 bra 	$L__BB0_45;
	add.s32 	%r69, %r7, -1;
	setp.lt.u32 	%p53, %r69, 3;
	@%p53 bra 	$L__BB0_35;
	add.s32 	%r21, %r87, %r6;
	setp.gt.s32 	%p54, %r21, -1;
	setp.lt.s32 	%p55, %r21, %r33;
	and.pred  	%p56, %p54, %p55;
	and.pred  	%p58, %p1, %p56;
	not.pred 	%p59, %p58;
	@%p59 bra 	$L__BB0_28;
	add.s32 	%r70, %r21, %r15;
	add.s32 	%r71, %r87, %r16;
	mul.wide.s32 	%rd24, %r70, 4;
	add.s64 	%rd25, %rd2, %rd24;
	ld.global.f32 	%f64, [%rd25];
	mul.wide.s32 	%rd26, %r71, 4;
	add.s64 	%rd27, %rd1, %rd26;
	ld.global.f32 	%f65, [%rd27];
	fma.rn.f32 	%f84, %f64, %f65, %f84;
$L__BB0_28:
	add.s32 	%r72, %r21, 1;
	setp.gt.s32 	%p60, %r72, -1;
	setp.lt.s32 	%p61, %r72, %r33;
	and.pred  	%p62, %p60, %p61;
	and.pred  	%p63, %p1, %p62;
	cvt.u64.u32 	%rd29, %r87;
	cvt.s64.s32 	%rd30, %r15;
	add.s64 	%rd31, %rd29, %rd42;
	add.s64 	%rd32, %rd31, %rd30;
	shl.b64 	%rd33, %rd32, 2;
	add.s64 	%rd5, %rd2, %rd33;
	cvt.s64.s32 	%rd34, %r16;
	add.s64 	%rd35, %rd29, %rd34;
	shl.b64 	%rd36, %rd35, 2;
	add.s64 	%rd6, %rd1, %rd36;
	not.pred 	%p64, %p63;
	@%p64 bra 	$L__BB0_30;
	ld.global.f32 	%f66, [%rd5+4];
	ld.global.f32 	%f67, [%rd6+4];
	fma.rn.f32 	%f84, %f66, %f67, %f84;
$L__BB0_30:
	add.s32 	%r73, %r21, 2;
	setp.gt.s32 	%p65, %r73, -1;
	setp.lt.s32 	%p66, %r73, %r33;
	and.pred  	%p67, %p65, %p66;
	and.pred  	%p68, %p1, %p67;
	not.pred 	%p69, %p68;
	@%p69 bra 	$L__BB0_32;
	ld.global.f32 	%f68, [%rd5+8];
	ld.global.f32 	%f69, [%rd6+8];
	fma.rn.f32 	%f84, %f68, %f69, %f84;
$L__BB0_32:
	add.s32 	%r74, %r21, 3;
	setp.gt.s32 	%p70, %r74, -1;
	setp.lt.s32 	%p71, %r74, %r33;
	and.pred  	%p72, %p70, %p71;
	and.pred  	%p73, %p1, %p72;
	not.pred 	%p74, %p73;
	@%p74 bra 	$L__BB0_34;
	ld.global.f32 	%f70, [%rd5+12];
	ld.global.f32 	%f71, [%rd6+12];
	fma.rn.f32 	%f84, %f70, %f71, %f84;
$L__BB0_34:
	add.s32 	%r87, %r87, 4;
$L__BB0_35:
	setp.eq.s32 	%p75, %r8, 0;
	@%p75 bra 	$L__BB0_45;
	setp.eq.s32 	%p76, %r8, 1;
	@%p76 bra 	$L__BB0_42;
	add.s32 	%r24, %r87, %r6;
	setp.gt.s32 	%p77, %r24, -1;
	setp.lt.s32 	%p78, %r24, %r33;
	and.pred  	%p79, %p77, %p78;
	and.pred  	%p81, %p1, %p79;
	not.pred 	%p82, %p81;
	@%p82 bra 	$L__BB0_39;
	add.s32 	%r75, %r24, %r15;
	add.s32 	%r76, %r87, %r16;
	mul.wide.s32 	%rd37, %r75, 4;
	add.s64 	%rd38, %rd2, %rd37;
	ld.global.f32 	%f73, [%rd38];
	mul.wide.s32 	%rd39, %r76, 4;
	add.s64 	%rd40, %rd1, %rd39;
	ld.global.f32 	%f74, [%rd40];
	fma.rn.f32 	%f84, %f73, %f74, %f84;
$L__BB0_39:
	add.s32 	%r77, %r24, 1;
	setp.gt.s32 	%p83, %r77, -1;
	setp.lt.s32 	%p84, %r77, %r33;
	and.pred  	%p85, %p83, %p84;
	and.pred  	%p86, %p1, %p85;
	not.pred 	%p87, %p86;
	@%p87 bra 	$L__BB0_41;
	cvt.s64.s32 	%rd41, %r15;
	cvt.s64.s32 	%rd43, %r87;
	add.s64 	%rd44, %rd43, %rd42;
	add.s64 	%rd45, %rd44, %rd41;
	shl.b64 	%rd46, %rd45, 2;
	add.s64 	%rd47, %rd2, %rd46;
	ld.global.f32 	%f75, [%rd47+4];
	cvt.s64.s32 	%rd48, %r16;
	add.s64 	%rd49, %rd43, %rd48;
	shl.b64 	%rd50, %rd49, 2;
	add.s64 	%rd51, %rd1, %rd50;
	ld.global.f32 	%f76, [%rd51+4];
	fma.rn.f32 	%f84, %f75, %f76, %f84;
$L__BB0_41:
	add.s32 	%r87, %r87, 2;
$L__BB0_42:
	setp.eq.s32 	%p88, %r10, 0;
	@%p88 bra 	$L__BB0_45;
	add.s32 	%r27, %r87, %r6;
	setp.gt.s32 	%p89, %r27, -1;
	setp.lt.s32 	%p90, %r27, %r33;
	and.pred  	%p91, %p89, %p90;
	and.pred  	%p93, %p1, %p91;
	not.pred 	%p94, %p93;
	@%p94 bra 	$L__BB0_45;
	add.s32 	%r78, %r27, %r15;
	add.s32 	%r79, %r87, %r16;
	mul.wide.s32 	%rd52, %r78, 4;
	add.s64 	%rd53, %rd2, %rd52;
	ld.global.f32 	%f77, [%rd53];
	mul.wide.s32 	%rd54, %r79, 4;
	add.s64 	%rd55, %rd1, %rd54;
	ld.global.f32 	%f78, [%rd55];
	fma.rn.f32 	%f84, %f77, %f78, %f84;
$L__BB0_45:
	add.s32 	%r84, %r84, 1;
	setp.ne.s32 	%p95, %r84, %r34;
	@%p95 bra 	$L__BB0_5;
	add.s32 	%r83, %r83, 1;
	setp.ne.s32 	%p96, %r83, %r30;
	@%p96 bra 	$L__BB0_4;
$L__BB0_47:
	setp.eq.s64 	%p97, %rd7, 0;
	@%p97 bra 	$L__BB0_49;
	cvta.to.global.u64 	%rd56, %rd7;
	mul.wide.u32 	%rd57, %r4, 4;
	add.s64 	%rd58, %rd56, %rd57;
	ld.global.f32 	%f79, [%rd58];
	add.f32 	%f84, %f84, %f79;
$L__BB0_49:
	ld.param.u64 	%rd62, [_Z21conv2d_kernel_batchedPKfS0_S0_Pfiiiiiiiiii_param_3];
	mad.lo.s32 	%r80, %r3, %r31, %r4;
	mad.lo.s32 	%r81, %r80, %r39, %r46;
	mad.lo.s32 	%r82, %r81, %r38, %r1;
	cvta.to.global.u64 	%rd59, %rd62;
	mul.wide.s32 	%rd60, %r82, 4;
	add.s64 	%rd61, %rd59, %rd60;
	st.global.f32 	[%rd61], %f84;
$L__BB0_50:
	ret;

}
	// .globl	_Z24maxpool2d_kernel_batchedPKfPfiiiiiiii
.visible .entry _Z24maxpool2d_kernel_batchedPKfPfiiiiiiii(
	.param .u64 .ptr .align 1 _Z24maxpool2d_kernel_batchedPKfPfiiiiiiii_param_0,
	.param .u64 .ptr .align 1 _Z24maxpool2d_kernel_batchedPKfPfiiiiiiii_param_1,
	.param .u32 _Z24maxpool2d_kernel_batchedPKfPfiiiiiiii_param_2,
	.param .u32 _Z24maxpool2d_kernel_batchedPKfPfiiiiiiii_param_3,
	.param .u32 _Z24maxpool2d_kernel_batchedPKfPfiiiiiiii_param_4,
	.param .u32 _Z24maxpool2d_kernel_batchedPKfPfiiiiiiii_param_5,
	.param .u32 _Z24maxpool2d_kernel_batchedPKfPfiiiiiiii_param_6,
	.param .u32 _Z24maxpool2d_kernel_batchedPKfPfiiiiiiii_param_7,
	.param .u32 _Z24maxpool2d_kernel_batchedPKfPfiiiiiiii_param_8,
	.param .u32 _Z24maxpool2d_kernel_batchedPKfPfiiiiiiii_param_9
)
{
	.reg .pred 	%p<106>;
	.reg .b32 	%r<97>;
	.reg .b32 	%f<148>;
	.reg .b64 	%rd<15>;

	ld.param.u64 	%rd7, [_Z24maxpool2d_kernel_batchedPKfPfiiiiiiii_param_0];
	ld.param.u64 	%rd6, [_Z24maxpool2d_kernel_batchedPKfPfiiiiiiii_param_1];
	ld.param.u32 	%r36, [_Z24maxpool2d_kernel_batchedPKfPfiiiiiiii_param_2];
	ld.param.u32 	%r29, [_Z24maxpool2d_kernel_batchedPKfPfiiiiiiii_param_3];
	ld.param.u32 	%r30, [_Z24maxpool2d_kernel_batchedPKfPfiiiiiiii_param_4];
	ld.param.u32 	%r31, [_Z24maxpool2d_kernel_batchedPKfPfiiiiiiii_param_5];
	ld.param.u32 	%r32, [_Z24maxpool2d_kernel_batchedPKfPfiiiiiiii_param_6];
	ld.param.u32 	%r33, [_Z24maxpool2d_kernel_batchedPKfPfiiiiiiii_param_7];
	ld.param.u32 	%r34, [_Z24maxpool2d_kernel_batchedPKfPfiiiiiiii_param_8];
	ld.param.u32 	%r35, [_Z24maxpool2d_kernel_batchedPKfPfiiiiiiii_param_9];
	cvta.to.global.u64 	%rd1, %rd7;
	mul.lo.s32 	%r1, %r35, %r34;
	mul.lo.s32 	%r37, %r29, %r36;
	mul.lo.s32 	%r38, %r37, %r1;
	mov.u32 	%r39, %ctaid.x;
	mov.u32 	%r40, %ntid.x;
	mov.u32 	%r41, %tid.x;
	mad.lo.s32 	%r2, %r39, %r40, %r41;
	setp.ge.s32 	%p1, %r2, %r38;
	@%p1 bra 	$L__BB1_79;
	mul.lo.s32 	%r42, %r1, %r29;
	div.s32 	%r3, %r2, %r42;
	mul.lo.s32 	%r43, %r3, %r42;
	sub.s32 	%r44, %r2, %r43;
	div.s32 	%r4, %r44, %r1;
	mul.lo.s32 	%r45, %r4, %r1;
	sub.s32 	%r46, %r44, %r45;
	div.s32 	%r5, %r46, %r35;
	mul.lo.s32 	%r47, %r5, %r35;
	sub.s32 	%r6, %r46, %r47;
	setp.lt.s32 	%p2, %r32, 1;
	mov.f32 	%f110, 0fCE6E6B28;
	@%p2 bra 	$L__BB1_78;
	mul.lo.s32 	%r7, %r5, %r33;
	mul.lo.s32 	%r8, %r6, %r33;
	mad.lo.s32 	%r49, %r3, %r29, %r4;
	mul.lo.s32 	%r9, %r49, %r30;
	and.b32  	%r10, %r32, 15;
	and.b32  	%r11, %r32, 7;
	and.b32  	%r12, %r32, 2147483632;
	and.b32  	%r13, %r32, 3;
	mov.f32 	%f110, 0fCE6E6B28;
	mov.b32 	%r92, 0;
$L__BB1_3:
	setp.lt.u32 	%p3, %r32, 16;
	add.s32 	%r15, %r92, %r7;
	add.s32 	%r51, %r15, %r9;
	mul.lo.s32 	%r16, %r51, %r31;
	mov.b32 	%r95, 0;
	@%p3 bra 	$L__BB1_38;
	mov.b32 	%r93, 0;
$L__BB1_5:
	.pragma "nounroll";
	setp.ge.s32 	%p4, %r15, %r30;
	add.s32 	%r18, %r93, %r8;
	setp.ge.s32 	%p5, %r18, %r31;
	add.s32 	%r53, %r18, %r16;
	mul.wide.s32 	%rd8, %r53, 4;
	add.s64 	%rd2, %rd1, %rd8;
	or.pred  	%p6, %p4, %p5;
	@%p6 bra 	$L__BB1_7;
	ld.global.f32 	%f75, [%rd2];
	max.f32 	%f110, %f110, %f75;
$L__BB1_7:
	add.s32 	%r54, %r18, 1;
	setp.ge.s32 	%p8, %r54, %r31;
	or.pred  	%p9, %p4, %p8;
	@%p9 bra 	$L__BB1_9;
	ld.global.f32 	%f76, [%rd2+4];
	max.f32 	%f110, %f110, %f76;
$L__BB1_9:
	add.s32 	%r55, %r18, 2;
	setp.ge.s32 	%p11, %r55, %r31;
	or.pred  	%p12, %p4, %p11;
	@%p12 bra 	$L__BB1_11;
	ld.global.f32 	%f77, [%rd2+8];
	max.f32 	%f110, %f110, %f77;
$L__BB1_11:
	add.s32 	%r56, %r18, 3;
	setp.ge.s32 	%p14, %r56, %r31;
	or.pred  	%p15, %p4, %p14;
	@%p15 bra 	$L__BB1_13;
	ld.global.f32 	%f78, [%rd2+12];
	max.f32 	%f110, %f110, %f78;
$L__BB1_13:
	add.s32 	%r57, %r18, 4;
	setp.ge.s32 	%p17, %r57, %r31;
	or.pred  	%p18, %p4, %p17;
	@%p18 bra 	$L__BB1_15;
	ld.global.f32 	%f79, [%rd2+16];
	max.f32 	%f110, %f110, %f79;
$L__BB1_15:
	add.s32 	%r58, %r18, 5;
	setp.ge.s32 	%p20, %r58, %r31;
	or.pred  	%p21, %p4, %p20;
	@%p21 bra 	$L__BB1_17;
	ld.global.f32 	%f80, [%rd2+20];
	max.f32 	%f110, %f110, %f80;
$L__BB1_17:
	add.s32 	%r59, %r18, 6;
	setp.ge.s32 	%p23, %r59, %r31;
	or.pred  	%p24, %p4, %p23;
	@%p24 bra 	$L__BB1_19;
	ld.global.f32 	%f81, [%rd2+24];
	max.f32 	%f110, %f110, %f81;
$L__BB1_19:
	add.s32 	%r60, %r18, 7;
	setp.ge.s32 	%p26, %r60, %r31;
	or.pred  	%p27, %p4, %p26;
	@%p27 bra 	$L__BB1_21;
	ld.global.f32 	%f82, [%rd2+28];
	max.f32 	%f110, %f110, %f82;
$L__BB1_21:
	add.s32 	%r61, %r18, 8;
	setp.ge.s32 	%p29, %r61, %r31;
	or.pred  	%p30, %p4, %p29;
	@%p30 bra 	$L__BB1_23;
	ld.global.f32 	%f83, [%rd2+32];
	max.f32 	%f110, %f110, %f83;
$L__BB1_23:
	add.s32 	%r62, %r18, 9;
	setp.ge.s32 	%p32, %r62, %r31;
	or.pred  	%p33, %p4, %p32;
	@%p33 bra 	$L__BB1_25;
	ld.global.f32 	%f84, [%rd2+36];
	max.f32 	%f110, %f110, %f84;
$L__BB1_25:
	add.s32 	%r63, %r18, 10;
	setp.ge.s32 	%p35, %r63, %r31;
	or.pred  	%p36, %p4, %p35;
	@%p36 bra 	$L__BB1_27;
	ld.global.f32 	%f85, [%rd2+40];
	max.f32 	%f110, %f110, %f85;
$L__BB1_27:
	add.s32 	%r64, %r18, 11;
	setp.ge.s32 	%p38, %r64, %r31;
	or.pred  	%p39, %p4, %p38;
	@%p39 bra 	$L__BB1_29;
	ld.global.f32 	%f86, [%rd2+44];
	max.f32 	%f110, %f110, %f86;
$L__BB1_29:
	add.s32 	%r65, %r18, 12;
	setp.ge.s32 	%p41, %r65, %r31;
	or.pred  	%p42, %p4, %p41;
	@%p42 bra 	$L__BB1_31;
	ld.global.f32 	%f87, [%rd2+48];
	max.f32 	%f110, %f110, %f87;
$L__BB1_31:
	add.s32 	%r66, %r18, 13;
	setp.ge.s32 	%p44, %r66, %r31;
	or.pred  	%p45, %p4, %p44;
	@%p45 bra 	$L__BB1_33;
	ld.global.f32 	%f88, [%rd2+52];
	max.f32 	%f110, %f110, %f88;
$L__BB1_33:
	add.s32 	%r67, %r18, 14;
	setp.ge.s32 	%p47, %r67, %r31;
	or.pred  	%p48, %p4, %p47;
	@%p48 bra 	$L__BB1_35;
	ld.global.f32 	%f89, [%rd2+56];
	max.f32 	%f110, %f110, %f89;
$L__BB1_35:
	add.s32 	%r68, %r18, 15;
	setp.ge.s32 	%p50, %r68, %r31;
	or.pred  	%p51, %p4, %p50;
	@%p51 bra 	$L__BB1_37;
	ld.global.f32 	%f90, [%rd2+60];
	max.f32 	%f110, %f110, %f90;
$L__BB1_37:
	add.s32 	%r93, %r93, 16;
	setp.ne.s32 	%p52, %r93, %r12;
	mov.u32 	%r95, %r12;
	@%p52 bra 	$L__BB1_5;
$L__BB1_38:
	setp.eq.s32 	%p53, %r10, 0;
	@%p53 bra 	$L__BB1_77;
	add.s32 	%r69, %r10, -1;
	setp.lt.u32 	%p54, %r69, 7;
	@%p54 bra 	$L__BB1_57;
	setp.ge.s32 	%p55, %r15, %r30;
	add.s32 	%r21, %r95, %r8;
	setp.ge.s32 	%p56, %r21, %r31;
	add.s32 	%r71, %r21, %r16;
	mul.wide.s32 	%rd9, %r71, 4;
	add.s64 	%rd3, %rd1, %rd9;
	or.pred  	%p57, %p55, %p56;
	@%p57 bra 	$L__BB1_42;
	ld.global.f32 	%f92, [%rd3];
	max.f32 	%f110, %f110, %f92;
$L__BB1_42:
	add.s32 	%r72, %r21, 1;
	setp.ge.s32 	%p59, %r72, %r31;
	or.pred  	%p60, %p55, %p59;
	@%p60 bra 	$L__BB1_44;
	ld.global.f32 	%f93, [%rd3+4];
	max.f32 	%f110, %f110, %f93;
$L__BB1_44:
	add.s32 	%r73, %r21, 2;
	setp.ge.s32 	%p62, %r73, %r31;
	or.pred  	%p63, %p55, %p62;
	@%p63 bra 	$L__BB1_46;
	ld.global.f32 	%f94, [%rd3+8];
	max.f32 	%f110, %f110, %f94;
$L__BB1_46:
	add.s32 	%r74, %r21, 3;
	setp.ge.s32 	%p65, %r74, %r31;
	or.pred  	%p66, %p55, %p65;
	@%p66 bra 	$L__BB1_48;
	ld.global.f32 	%f95, [%rd3+12];
	max.f32 	%f110, %f110, %f95;
$L__BB1_48:
	add.s32 	%r75, %r21, 4;
	setp.ge.s32 	%p68, %r75, %r31;
	or.pred  	%p69, %p55, %p68;
	@%p69 bra 	$L__BB1_50;
	ld.global.f32 	%f96, [%rd3+16];
	max.f32 	%f110, %f110, %f96;
$L__BB1_50:
	add.s32 	%r76, %r21, 5;
	setp.ge.s32 	%p71, %r76, %r31;
	or.pred  	%p72, %p55, %p71;
	@%p72 bra 	$L__BB1_52;
	ld.global.f32 	%f97, [%rd3+20];
	max.f32 	%f110, %f110, %f97;
$L__BB1_52:
	add.s32 	%r77, %r21, 6;
	setp.ge.s32 	%p74, %r77, %r31;
	or.pred  	%p75, %p55, %p74;
	@%p75 bra 	$L__BB1_54;
	ld.global.f32 	%f98, [%rd3+24];
	max.f32 	%f110, %f110, %f98;
$L__BB1_54:
	add.s32 	%r78, %r21, 7;
	setp.ge.s32 	%p77, %r78, %r31;
	or.pred  	%p78, %p55, %p77;
	@%p78 bra 	$L__BB1_56;
	ld.global.f32 	%f99, [%rd3+28];
	max.f32 	%f110, %f110, %f99;
$L__BB1_56:
	add.s32 	%r95, %r95, 8;
$L__BB1_57:
	setp.eq.s32 	%p79, %r11, 0;
	@%p79 bra 	$L__BB1_77;
	add.s32 	%r79, %r11, -1;
	setp.lt.u32 	%p80, %r79, 3;
	@%p80 bra 	$L__BB1_68;
	setp.ge.s32 	%p81, %r15, %r30;
	add.s32 	%r24, %r95, %r8;
	setp.ge.s32 	%p82, %r24, %r31;
	add.s32 	%r81, %r24, %r16;
	mul.wide.s32 	%rd10, %r81, 4;
	add.s64 	%rd4, %rd1, %rd10;
	or.pred  	%p83, %p81, %p82;
	@%p83 bra 	$L__BB1_61;
	ld.global.f32 	%f101, [%rd4];
	max.f32 	%f110, %f110, %f101;
$L__BB1_61:
	add.s32 	%r82, %r24, 1;
	setp.ge.s32 	%p85, %r82, %r31;
	or.pred  	%p86, %p81, %p85;
	@%p86 bra 	$L__BB1_63;
	ld.global.f32 	%f102, [%rd4+4];
	max.f32 	%f110, %f110, %f102;
$L__BB1_63:
	add.s32 	%r83, %r24, 2;
	setp.ge.s32 	%p88, %r83, %r31;
	or.pred  	%p89, %p81, %p88;
	@%p89 bra 	$L__BB1_65;
	ld.global.f32 	%f103, [%rd4+8];
	max.f32 	%f110, %f110, %f103;
$L__BB1_65:
	add.s32 	%r84, %r24, 3;
	setp.ge.s32 	%p91, %r84, %r31;
	or.pred  	%p92, %p81, %p91;
	@%p92 bra 	$L__BB1_67;
	ld.global.f32 	%f104, [%rd4+12];
	max.f32 	%f110, %f110, %f104;
$L__BB1_67:
	add.s32 	%r95, %r95, 4;
$L__BB1_68:
	setp.eq.s32 	%p93, %r13, 0;
	@%p93 bra 	$L__BB1_77;
	setp.ge.s32 	%p94, %r15, %r30;
	add.s32 	%r27, %r95, %r8;
	setp.ge.s32 	%p95, %r27, %r31;
	add.s32 	%r86, %r27, %r16;
	mul.wide.s32 	%rd11, %r86, 4;
	add.s64 	%rd5, %rd1, %rd11;
	or.pred  	%p96, %p94, %p95;
	@%p96 bra 	$L__BB1_71;
	ld.global.f32 	%f105, [%rd5];
	max.f32 	%f110, %f110, %f105;
$L__BB1_71:
	setp.eq.s32 	%p97, %r13, 1;
	@%p97 bra 	$L__BB1_77;
	add.s32 	%r87, %r27, 1;
	setp.ge.s32 	%p99, %r87, %r31;
	or.pred  	%p100, %p94, %p99;
	@%p100 bra 	$L__BB1_74;
	ld.global.f32 	%f106, [%rd5+4];
	max.f32 	%f110, %f110, %f106;
$L__BB1_74:
	setp.eq.s32 	%p101, %r13, 2;
	@%p101 bra 	$L__BB1_77;
	add.s32 	%r88, %r27, 2;
	setp.ge.s32 	%p103, %r88, %r31;
	or.pred  	%p104, %p94, %p103;
	@%p104 bra 	$L__BB1_77;
	ld.global.f32 	%f107, [%rd5+8];
	max.f32 	%f110, %f110, %f107;
$L__BB1_77:
	add.s32 	%r92, %r92, 1;
	setp.ne.s32 	%p105, %r92, %r32;
	@%p105 bra 	$L__BB1_3;
$L__BB1_78:
	mad.lo.s32 	%r89, %r3, %r29, %r4;
	mad.lo.s32 	%r90, %r89, %r34, %r5;
	mad.lo.s32 	%r91, %r90, %r35, %r6;
	cvta.to.global.u64 	%rd12, %rd6;
	mul.wide.s32 	%rd13, %r91, 4;
	add.s64 	%rd14, %rd12, %rd13;
	st.global.f32 	[%rd14], %f110;
$L__BB1_79:
	ret;

}
	// .globl	_Z21linear_kernel_batchedPKfS0_S0_Pfiii
.visible .entry _Z21linear_kernel_batchedPKfS0_S0_Pfiii(
	.param .u64 .ptr .align 1 _Z21linear_kernel_batchedPKfS0_S0_Pfiii_param_0,
	.param .u64 .ptr .align 1 _Z21linear_kernel_batchedPKfS0_S0_Pfiii_param_1,
	.param .u64 .ptr .align 1 _Z21linear_kernel_batchedPKfS0_S0_Pfiii_param_2,
	.param .u64 .ptr .align 1 _Z21linear_kernel_batchedPKfS0_S0_Pfiii_param_3,
	.param .u32 _Z21linear_kernel_batchedPKfS0_S0_Pfiii_param_4,
	.param .u32 _Z21linear_kernel_batchedPKfS0_S0_Pfiii_param_5,
	.param .u32 _Z21linear_kernel_batchedPKfS0_S0_Pfiii_param_6
)
{
	.reg .pred 	%p<12>;
	.reg .b32 	%r<53>;
	.reg .b32 	%f<116>;
	.reg .b64 	%rd<31>;

	ld.param.u64 	%rd7, [_Z21linear_kernel_batchedPKfS0_S0_Pfiii_param_0];
	ld.param.u64 	%rd8, [_Z21linear_kernel_batchedPKfS0_S0_Pfiii_param_1];
	ld.param.u64 	%rd5, [_Z21linear_kernel_batchedPKfS0_S0_Pfiii_param_2];
	ld.param.u64 	%rd6, [_Z21linear_kernel_batchedPKfS0_S0_Pfiii_param_3];
	ld.param.u32 	%r32, [_Z21linear_kernel_batchedPKfS0_S0_Pfiii_param_4];
	ld.param.u32 	%r30, [_Z21linear_kernel_batchedPKfS0_S0_Pfiii_param_5];
	ld.param.u32 	%r31, [_Z21linear_kernel_batchedPKfS0_S0_Pfiii_param_6];
	cvta.to.global.u64 	%rd1, %rd8;
	cvta.to.global.u64 	%rd2, %rd7;
	mov.u32 	%r33, %ctaid.x;
	mov.u32 	%r34, %ntid.x;
	mov.u32 	%r35, %tid.x;
	mad.lo.s32 	%r1, %r33, %r34, %r35;
	mul.lo.s32 	%r36, %r31, %r32;
	setp.ge.s32 	%p1, %r1, %r36;
	@%p1 bra 	$L__BB2_17;
	div.s32 	%r37, %r1, %r31;
	mul.lo.s32 	%r38, %r37, %r31;
	sub.s32 	%r2, %r1, %r38;
	mul.lo.s32 	%r3, %r37, %r30;
	mul.lo.s32 	%r4, %r2, %r30;
	setp.lt.s32 	%p2, %r30, 1;
	mov.f32 	%f114, 0f00000000;
	@%p2 bra 	$L__BB2_14;
	and.b32  	%r5, %r30, 15;
	setp.lt.u32 	%p3, %r30, 16;
	mov.f32 	%f114, 0f00000000;
	mov.b32 	%r48, 0;
	@%p3 bra 	$L__BB2_5;
	and.b32  	%r48, %r30, 2147483632;
	neg.s32 	%r46, %r48;
	add.s64 	%rd3, %rd2, 32;
	add.s64 	%rd4, %rd1, 32;
	mov.f32 	%f114, 0f00000000;
	mov.u32 	%r44, %r4;
	mov.u32 	%r45, %r3;
$L__BB2_4:
	.pragma "nounroll";
	mul.wide.s32 	%rd9, %r45, 4;
	add.s64 	%rd10, %rd3, %rd9;
	mul.wide.s32 	%rd11, %r44, 4;
	add.s64 	%rd12, %rd4, %rd11;
	ld.global.f32 	%f20, [%rd10+-32];
	ld.global.f32 	%f21, [%rd12+-32];
	fma.rn.f32 	%f22, %f20, %f21, %f114;
	ld.global.f32 	%f23, [%rd10+-28];
	ld.global.f32 	%f24, [%rd12+-28];
	fma.rn.f32 	%f25, %f23, %f24, %f22;
	ld.global.f32 	%f26, [%rd10+-24];
	ld.global.f32 	%f27, [%rd12+-24];
	fma.rn.f32 	%f28, %f26, %f27, %f25;
	ld.global.f32 	%f29, [%rd10+-20];
	ld.global.f32 	%f30, [%rd12+-20];
	fma.rn.f32 	%f31, %f29, %f30, %f28;
	ld.global.f32 	%f32, [%rd10+-16];
	ld.global.f32 	%f33, [%rd12+-16];
	fma.rn.f32 	%f34, %f32, %f33, %f31;
	ld.global.f32 	%f35, [%rd10+-12];
	ld.global.f32 	%f36, [%rd12+-12];
	fma.rn.f32 	%f37, %f35, %f36, %f34;
	ld.global.f32 	%f38, [%rd10+-8];
	ld.global.f32 	%f39, [%rd12+-8];
	fma.rn.f32 	%f40, %f38, %f39, %f37;
	ld.global.f32 	%f41, [%rd10+-4];
	ld.global.f32 	%f42, [%rd12+-4];
	fma.rn.f32 	%f43, %f41, %f42, %f40;
	ld.global.f32 	%f44, [%rd10];
	ld.global.f32 	%f45, [%rd12];
	fma.rn.f32 	%f46, %f44, %f45, %f43;
	ld.global.f32 	%f47, [%rd10+4];
	ld.global.f32 	%f48, [%rd12+4];
	fma.rn.f32 	%f49, %f47, %f48, %f46;
	ld.global.f32 	%f50, [%rd10+8];
	ld.global.f32 	%f51, [%rd12+8];
	fma.rn.f32 	%f52, %f50, %f51, %f49;
	ld.global.f32 	%f53, [%rd10+12];
	ld.global.f32 	%f54, [%rd12+12];
	fma.rn.f32 	%f55, %f53, %f54, %f52;
	ld.global.f32 	%f56, [%rd10+16];
	ld.global.f32 	%f57, [%rd12+16];
	fma.rn.f32 	%f58, %f56, %f57, %f55;
	ld.global.f32 	%f59, [%rd10+20];
	ld.global.f32 	%f60, [%rd12+20];
	fma.rn.f32 	%f61, %f59, %f60, %f58;
	ld.global.f32 	%f62, [%rd10+24];
	ld.global.f32 	%f63, [%rd12+24];
	fma.rn.f32 	%f64, %f62, %f63, %f61;
	ld.global.f32 	%f65, [%rd10+28];
	ld.global.f32 	%f66, [%rd12+28];
	fma.rn.f32 	%f114, %f65, %f66, %f64;
	add.s32 	%r46, %r46, 16;
	add.s32 	%r45, %r45, 16;
	add.s32 	%r44, %r44, 16;
	setp.ne.s32 	%p4, %r46, 0;
	@%p4 bra 	$L__BB2_4;
$L__BB2_5:
	setp.eq.s32 	%p5, %r5, 0;
	@%p5 bra 	$L__BB2_14;
	and.b32  	%r15, %r30, 7;
	setp.lt.u32 	%p6, %r5, 8;
	@%p6 bra 	$L__BB2_8;
	add.s32 	%r40, %r48, %r3;
	mul.wide.s32 	%rd13, %r40, 4;
	add.s64 	%rd14, %rd2, %rd13;
	ld.global.f32 	%f68, [%rd14];
	add.s32 	%r41, %r48, %r4;
	mul.wide.s32 	%rd15, %r41, 4;
	add.s64 	%rd16, %rd1, %rd15;
	ld.global.f32 	%f69, [%rd16];
	fma.rn.f32 	%f70, %f68, %f69, %f114;
	ld.global.f32 	%f71, [%rd14+4];
	ld.global.f32 	%f72, [%rd16+4];
	fma.rn.f32 	%f73, %f71, %f72, %f70;
	ld.global.f32 	%f74, [%rd14+8];
	ld.global.f32 	%f75, [%rd16+8];
	fma.rn.f32 	%f76, %f74, %f75, %f73;
	ld.global.f32 	%f77, [%rd14+12];
	ld.global.f32 	%f78, [%rd16+12];
	fma.rn.f32 	%f79, %f77, %f78, %f76;
	ld.global.f32 	%f80, [%rd14+16];
	ld.global.f32 	%f81, [%rd16+16];
	fma.rn.f32 	%f82, %f80, %f81, %f79;
	ld.global.f32 	%f83, [%rd14+20];
	ld.global.f32 	%f84, [%rd16+20];
	fma.rn.f32 	%f85, %f83, %f84, %f82;
	ld.global.f32 	%f86, [%rd14+24];
	ld.global.f32 	%f87, [%rd16+24];
	fma.rn.f32 	%f88, %f86, %f87, %f85;
	ld.global.f32 	%f89, [%rd14+28];
	ld.global.f32 	%f90, [%rd16+28];
	fma.rn.f32 	%f114, %f89, %f90, %f88;
	add.s32 	%r48, %r48, 8;
$L__BB2_8:
	setp.eq.s32 	%p7, %r15, 0;
	@%p7 bra 	$L__BB2_14;
	and.b32  	%r18, %r30, 3;
	setp.lt.u32 	%p8, %r15, 4;
	@%p8 bra 	$L__BB2_11;
	add.s32 	%r42, %r48, %r3;
	mul.wide.s32 	%rd17, %r42, 4;
	add.s64 	%rd18, %rd2, %rd17;
	ld.global.f32 	%f92, [%rd18];
	add.s32 	%r43, %r48, %r4;
	mul.wide.s32 	%rd19, %r43, 4;
	add.s64 	%rd20, %rd1, %rd19;
	ld.global.f32 	%f93, [%rd20];
	fma.rn.f32 	%f94, %f92, %f93, %f114;
	ld.global.f32 	%f95, [%rd18+4];
	ld.global.f32 	%f96, [%rd20+4];
	fma.rn.f32 	%f97, %f95, %f96, %f94;
	ld.global.f32 	%f98, [%rd18+8];
	ld.global.f32 	%f99, [%rd20+8];
	fma.rn.f32 	%f100, %f98, %f99, %f97;
	ld.global.f32 	%f101, [%rd18+12];
	ld.global.f32 	%f102, [%rd20+12];
	fma.rn.f32 	%f114, %f101, %f102, %f100;
	add.s32 	%r48, %r48, 4;
$L__BB2_11:
	setp.eq.s32 	%p9, %r18, 0;
	@%p9 bra 	$L__BB2_14;
	add.s32 	%r52, %r48, %r4;
	add.s32 	%r51, %r48, %r3;
	neg.s32 	%r50, %r18;
$L__BB2_13:
	.pragma "nounroll";
	mul.wide.s32 	%rd21, %r52, 4;
	add.s64 	%rd22, %rd1, %rd21;
	mul.wide.s32 	%rd23, %r51, 4;
	add.s64 	%rd24, %rd2, %rd23;
	ld.global.f32 	%f103, [%rd24];
	ld.global.f32 	%f104, [%rd22];
	fma.rn.f32 	%f114, %f103, %f104, %f114;
	add.s32 	%r52, %r52, 1;
	add.s32 	%r51, %r51, 1;
	add.s32 	%r50, %r50, 1;
	setp.ne.s32 	%p10, %r50, 0;
	@%p10 bra 	$L__BB2_13;
$L__BB2_14:
	setp.eq.s64 	%p11, %rd5, 0;
	@%p11 bra 	$L__BB2_16;
	cvta.to.global.u64 	%rd25, %rd5;
	mul.wide.s32 	%rd26, %r2, 4;
	add.s64 	%rd27, %rd25, %rd26;
	ld.global.f32 	%f105, [%rd27];
	add.f32 	%f114, %f114, %f105;
$L__BB2_16:
	cvta.to.global.u64 	%rd28, %rd6;
	mul.wide.s32 	%rd29, %r1, 4;
	add.s64 	%rd30, %rd28, %rd29;
	st.global.f32 	[%rd30], %f114;
$L__BB2_17:
	ret;

}
	// .globl	_Z13ifnode_kernelPfS_S_iff
.visible .entry _Z13ifnode_kernelPfS_S_iff(
	.param .u64 .ptr .align 1 _Z13ifnode_kernelPfS_S_iff_param_0,
	.param .u64 .ptr .align 1 _Z13ifnode_kernelPfS_S_iff_param_1,
	.param .u64 .ptr .align 1 _Z13ifnode_kernelPfS_S_iff_param_2,
	.param .u32 _Z13ifnode_kernelPfS_S_iff_param_3,
	.param .f32 _Z13ifnode_kernelPfS_S_iff_param_4,
	.param .f32 _Z13ifnode_kernelPfS_S_iff_param_5
)
{
	.reg .pred 	%p<3>;
	.reg .b32 	%r<6>;
	.reg .b32 	%f<9>;
	.reg .b64 	%rd<11>;

	ld.param.u64 	%rd1, [_Z13ifnode_kernelPfS_S_iff_param_0];
	ld.param.u64 	%rd2, [_Z13ifnode_kernelPfS_S_iff_param_1];
	ld.param.u64 	%rd3, [_Z13ifnode_kernelPfS_S_iff_param_2];
	ld.param.u32 	%r2, [_Z13ifnode_kernelPfS_S_iff_param_3];
	ld.param.f32 	%f1, [_Z13ifnode_kernelPfS_S_iff_param_4];
	mov.u32 	%r3, %ctaid.x;
	mov.u32 	%r4, %ntid.x;
	mov.u32 	%r5, %tid.x;
	mad.lo.s32 	%r1, %r3, %r4, %r5;
	setp.ge.s32 	%p1, %r1, %r2;
	@%p1 bra 	$L__BB3_2;
	cvta.to.global.u64 	%rd4, %rd2;
	cvta.to.global.u64 	%rd5, %rd1;
	cvta.to.global.u64 	%rd6, %rd3;
	mul.wide.s32 	%rd7, %r1, 4;
	add.s64 	%rd8, %rd4, %rd7;
	ld.global.f32 	%f2, [%rd8];
	add.s64 	%rd9, %rd5, %rd7;
	ld.global.f32 	%f3, [%rd9];
	add.f32 	%f4, %f2, %f3;
	setp.ge.f32 	%p2, %f4, %f1;
	selp.f32 	%f5, 0f3F800000, 0f00000000, %p2;
	mov.f32 	%f6, 0f3F800000;
	sub.f32 	%f7, %f6, %f5;
	mul.f32 	%f8, %f4, %f7;
	st.global.f32 	[%rd8], %f8;
	add.s64 	%rd10, %rd6, %rd7;
	st.global.f32 	[%rd10], %f5;
$L__BB3_2:
	ret;

}
	// .globl	_Z25accumulate_kernel_batchedPKfPfii
.visible .entry _Z25accumulate_kernel_batchedPKfPfii(
	.param .u64 .ptr .align 1 _Z25accumulate_kernel_batchedPKfPfii_param_0,
	.param .u64 .ptr .align 1 _Z25accumulate_kernel_batchedPKfPfii_param_1,
	.param .u32 _Z25accumulate_kernel_batchedPKfPfii_param_2,
	.param .u32 _Z25accumulate_kernel_batchedPKfPfii_param_3
)
{
	.reg .pred 	%p<2>;
	.reg .b32 	%r<8>;
	.reg .b32 	%f<4>;
	.reg .b64 	%rd<8>;

	ld.param.u64 	%rd1, [_Z25accumulate_kernel_batchedPKfPfii_param_0];
	ld.param.u64 	%rd2, [_Z25accumulate_kernel_batchedPKfPfii_param_1];
	ld.param.u32 	%r2, [_Z25accumulate_kernel_batchedPKfPfii_param_2];
	ld.param.u32 	%r3, [_Z25accumulate_kernel_batchedPKfPfii_param_3];
	mov.u32 	%r4, %ctaid.x;
	mov.u32 	%r5, %ntid.x;
	mov.u32 	%r6, %tid.x;
	mad.lo.s32 	%r1, %r4, %r5, %r6;
	mul.lo.s32 	%r7, %r3, %r2;
	setp.ge.s32 	%p1, %r1, %r7;
	@%p1 bra 	$L__BB4_2;
	cvta.to.global.u64 	%rd3, %rd1;
	cvta.to.global.u64 	%rd4, %rd2;
	mul.wide.s32 	%rd5, %r1, 4;
	add.s64 	%rd6, %rd3, %rd5;
	ld.global.f32 	%f1, [%rd6];
	add.s64 	%rd7, %rd4, %rd5;
	ld.global.f32 	%f2, [%rd7];
	add.f32 	%f3, %f1, %f2;
	st.global.f32 	[%rd7], %f3;
$L__BB4_2:
	ret;

}


// ===== COMPILED SASS (sm_100) =====

	.target	sm_100

	.elftype	@"ET_EXEC"


//--------------------- .note.nv.tkinfo           --------------------------
	.section	.note.nv.tkinfo,"",@"SHT_NOTE"
	.sectionflags	@"SHF_NOTE_NV_TKINFO"
	.tkinfo
        /*0018*/ 	.word	0x00000002
        /*0030*/ 	.string	""
        /*0030*/ 	.string	"ptxas"
        /*0030*/ 	.string	"Cuda compilation tools, release 13.0, V13.0.88"
        /*0030*/ 	.string	"Build cuda_13.0.r13.0/compiler.36424714_0"
        /*0030*/ 	.string	"-arch sm_100 -m 64 "



//--------------------- .note.nv.cuinfo           --------------------------
	.section	.note.nv.cuinfo,"",@"SHT_NOTE"
	.sectionflags	@"SHF_NOTE_NV_CUINFO"
        /*0018*/ 	.short	0x0002
        /*001a*/ 	.short	0x0064
        /*001c*/ 	.short	0x0082
	.zero		2


//--------------------- .nv.info                  --------------------------
	.section	.nv.info,"",@"SHT_CUDA_INFO"
	.align	4


	//----- nvinfo : EIATTR_REGCOUNT
	.align		4
        /*0000*/ 	.byte	0x04, 0x2f
        /*0002*/ 	.short	(.L_1 - .L_0)
	.align		4
.L_0:
        /*0004*/ 	.word	index@(_Z21conv2d_kernel_batchedPKfS0_S0_Pfiiiiiiiiii)
        /*0008*/ 	.word	0x0000001e


	//----- nvinfo : EIATTR_FRAME_SIZE
	.align		4
.L_1:
        /*000c*/ 	.byte	0x04, 0x11
        /*000e*/ 	.short	(.L_3 - .L_2)
	.align		4
.L_2:
        /*0010*/ 	.word	index@(_Z21conv2d_kernel_batchedPKfS0_S0_Pfiiiiiiiiii)
        /*0014*/ 	.word	0x00000000


	//----- nvinfo : EIATTR_REGCOUNT
	.align		4
.L_3:
        /*0018*/ 	.byte	0x04, 0x2f
        /*001a*/ 	.short	(.L_5 - .L_4)
	.align		4
.L_4:
        /*001c*/ 	.word	index@(_Z24maxpool2d_kernel_batchedPKfPfiiiiiiii)
        /*0020*/ 	.word	0x00000020


	//----- nvinfo : EIATTR_FRAME_SIZE
	.align		4
.L_5:
        /*0024*/ 	.byte	0x04, 0x11
        /*0026*/ 	.short	(.L_7 - .L_6)
	.align		4
.L_6:
        /*0028*/ 	.word	index@(_Z24maxpool2d_kernel_batchedPKfPfiiiiiiii)
        /*002c*/ 	.word	0x00000000


	//----- nvinfo : EIATTR_REGCOUNT
	.align		4
.L_7:
        /*0030*/ 	.byte	0x04, 0x2f
        /*0032*/ 	.short	(.L_9 - .L_8)
	.align		4
.L_8:
        /*0034*/ 	.word	index@(_Z21linear_kernel_batchedPKfS0_S0_Pfiii)
        /*0038*/ 	.word	0x00000020


	//----- nvinfo : EIATTR_FRAME_SIZE
	.align		4
.L_9:
        /*003c*/ 	.byte	0x04, 0x11
        /*003e*/ 	.short	(.L_11 - .L_10)
	.align		4
.L_10:
        /*0040*/ 	.word	index@(_Z21linear_kernel_batchedPKfS0_S0_Pfiii)
        /*0044*/ 	.word	0x00000000


	//----- nvinfo : EIATTR_REGCOUNT
	.align		4
.L_11:
        /*0048*/ 	.byte	0x04, 0x2f
        /*004a*/ 	.short	(.L_13 - .L_12)
	.align		4
.L_12:
        /*004c*/ 	.word	index@(_Z13ifnode_kernelPfS_S_iff)
        /*0050*/ 	.word	0x00000010


	//----- nvinfo : EIATTR_FRAME_SIZE
	.align		4
.L_13:
        /*0054*/ 	.byte	0x04, 0x11
        /*0056*/ 	.short	(.L_15 - .L_14)
	.align		4
.L_14:
        /*0058*/ 	.word	index@(_Z13ifnode_kernelPfS_S_iff)
        /*005c*/ 	.word	0x00000000


	//----- nvinfo : EIATTR_REGCOUNT
	.align		4
.L_15:
        /*0060*/ 	.byte	0x04, 0x2f
        /*0062*/ 	.short	(.L_17 - .L_16)
	.align		4
.L_16:
        /*0064*/ 	.word	index@(_Z25accumulate_kernel_batchedPKfPfii)
        /*0068*/ 	.word	0x0000000a


	//----- nvinfo : EIATTR_FRAME_SIZE
	.align		4
.L_17:
        /*006c*/ 	.byte	0x04, 0x11
        /*006e*/ 	.short	(.L_19 - .L_18)
	.align		4
.L_18:
        /*0070*/ 	.word	index@(_Z25accumulate_kernel_batchedPKfPfii)
        /*0074*/ 	.word	0x00000000


	//----- nvinfo : EIATTR_MIN_STACK_SIZE
	.align		4
.L_19:
        /*0078*/ 	.byte	0x04, 0x12
        /*007a*/ 	.short	(.L_21 - .L_20)
	.align		4
.L_20:
        /*007c*/ 	.word	index@(_Z25accumulate_kernel_batchedPKfPfii)
        /*0080*/ 	.word	0x00000000


	//----- nvinfo : EIATTR_MIN_STACK_SIZE
	.align		4
.L_21:
        /*0084*/ 	.byte	0x04, 0x12
        /*0086*/ 	.short	(.L_23 - .L_22)
	.align		4
.L_22:
        /*0088*/ 	.word	index@(_Z13ifnode_kernelPfS_S_iff)
        /*008c*/ 	.word	0x00000000


	//----- nvinfo : EIATTR_MIN_STACK_SIZE
	.align		4
.L_23:
        /*0090*/ 	.byte	0x04, 0x12
        /*0092*/ 	.short	(.L_25 - .L_24)
	.align		4
.L_24:
        /*0094*/ 	.word	index@(_Z21linear_kernel_batchedPKfS0_S0_Pfiii)
        /*0098*/ 	.word	0x00000000


	//----- nvinfo : EIATTR_MIN_STACK_SIZE
	.align		4
.L_25:
        /*009c*/ 	.byte	0x04, 0x12
        /*009e*/ 	.short	(.L_27 - .L_26)
	.align		4
.L_26:
        /*00a0*/ 	.word	index@(_Z24maxpool2d_kernel_batchedPKfPfiiiiiiii)
        /*00a4*/ 	.word	0x00000000


	//----- nvinfo : EIATTR_MIN_STACK_SIZE
	.align		4
.L_27:
        /*00a8*/ 	.byte	0x04, 0x12
        /*00aa*/ 	.short	(.L_29 - .L_28)
	.align		4
.L_28:
        /*00ac*/ 	.word	index@(_Z21conv2d_kernel_batchedPKfS0_S0_Pfiiiiiiiiii)
        /*00b0*/ 	.word	0x00000000
.L_29:


//--------------------- .nv.compat                --------------------------
	.section	.nv.compat,"",@"SHT_CUDA_COMPAT_INFO"
	.align	4
        /*0000*/ 	.byte	0x02, 0x09, 0x00, 0x00, 0x02, 0x02, 0x01, 0x00, 0x02, 0x05, 0x05, 0x00, 0x03, 0x07, 0x01, 0x01
        /*0010*/ 	.byte	0x02, 0x03, 0x00, 0x00, 0x02, 0x06, 0x01, 0x00, 0x04, 0x0b, 0x08, 0x00, 0x09, 0x00, 0x00, 0x00
        /*0020*/ 	.byte	0x00, 0x00, 0x00, 0x00


//--------------------- .nv.info._Z25accumulate_kernel_batchedPKfPfii --------------------------
	.section	.nv.info._Z25accumulate_kernel_batchedPKfPfii,"",@"SHT_CUDA_INFO"
	.sectionflags	@""
	.align	4


	//----- nvinfo : EIATTR_CUDA_API_VERSION
	.align		4
        /*0000*/ 	.byte	0x04, 0x37
        /*0002*/ 	.short	(.L_31 - .L_30)
.L_30:
        /*0004*/ 	.word	0x00000082


	//----- nvinfo : EIATTR_KPARAM_INFO
	.align		4
.L_31:
        /*0008*/ 	.byte	0x04, 0x17
        /*000a*/ 	.short	(.L_33 - .L_32)
.L_32:
        /*000c*/ 	.word	0x00000000
        /*0010*/ 	.short	0x0003
        /*0012*/ 	.short	0x0014
        /*0014*/ 	.byte	0x00, 0xf0, 0x11, 0x00


	//----- nvinfo : EIATTR_KPARAM_INFO
	.align		4
.L_33:
        /*0018*/ 	.byte	0x04, 0x17
        /*001a*/ 	.short	(.L_35 - .L_34)
.L_34:
        /*001c*/ 	.word	0x00000000
        /*0020*/ 	.short	0x0002
        /*0022*/ 	.short	0x0010
        /*0024*/ 	.byte	0x00, 0xf0, 0x11, 0x00


	//----- nvinfo : EIATTR_KPARAM_INFO
	.align		4
.L_35:
        /*0028*/ 	.byte	0x04, 0x17
        /*002a*/ 	.short	(.L_37 - .L_36)
.L_36:
        /*002c*/ 	.word	0x00000000
        /*0030*/ 	.short	0x0001
        /*0032*/ 	.short	0x0008
        /*0034*/ 	.byte	0x00, 0xf5, 0x21, 0x00


	//----- nvinfo : EIATTR_KPARAM_INFO
	.align		4
.L_37:
        /*0038*/ 	.byte	0x04, 0x17
        /*003a*/ 	.short	(.L_39 - .L_38)
.L_38:
        /*003c*/ 	.word	0x00000000
        /*0040*/ 	.short	0x0000
        /*0042*/ 	.short	0x0000
        /*0044*/ 	.byte	0x00, 0xf5, 0x21, 0x00


	//----- nvinfo : EIATTR_SPARSE_MMA_MASK
	.align		4
.L_39:
        /*0048*/ 	.byte	0x03, 0x50
        /*004a*/ 	.short	0x0000


	//----- nvinfo : EIATTR_MAXREG_COUNT
	.align		4
        /*004c*/ 	.byte	0x03, 0x1b
        /*004e*/ 	.short	0x00ff


	//----- nvinfo : EIATTR_MERCURY_ISA_VERSION
	.align		4
        /*0050*/ 	.byte	0x03, 0x5f
        /*0052*/ 	.short	0x0101


	//----- nvinfo : EIATTR_VRC_CTA_INIT_COUNT
	.align		4
        /*0054*/ 	.byte	0x02, 0x4a
	.zero		1
	.zero		1


	//----- nvinfo : EIATTR_EXIT_INSTR_OFFSETS
	.align		4
        /*0058*/ 	.byte	0x04, 0x1c
        /*005a*/ 	.short	(.L_41 - .L_40)


	//   ....[0]....
.L_40:
        /*005c*/ 	.word	0x00000080


	//   ....[1]....
        /*0060*/ 	.word	0x00000120


	//----- nvinfo : EIATTR_CBANK_PARAM_SIZE
	.align		4
.L_41:
        /*0064*/ 	.byte	0x03, 0x19
        /*0066*/ 	.short	0x0018


	//----- nvinfo : EIATTR_PARAM_CBANK
	.align		4
        /*0068*/ 	.byte	0x04, 0x0a
        /*006a*/ 	.short	(.L_43 - .L_42)
	.align		4
.L_42:
        /*006c*/ 	.word	index@(.nv.constant0._Z25accumulate_kernel_batchedPKfPfii)
        /*0070*/ 	.short	0x0380
        /*0072*/ 	.short	0x0018


	//----- nvinfo : EIATTR_SW_WAR
	.align		4
.L_43:
        /*0074*/ 	.byte	0x04, 0x36
        /*0076*/ 	.short	(.L_45 - .L_44)
.L_44:
        /*0078*/ 	.word	0x00000008
.L_45:


//--------------------- .nv.info._Z13ifnode_kernelPfS_S_iff --------------------------
	.section	.nv.info._Z13ifnode_kernelPfS_S_iff,"",@"SHT_CUDA_INFO"
	.sectionflags	@""
	.align	4


	//----- nvinfo : EIATTR_CUDA_API_VERSION
	.align		4
        /*0000*/ 	.byte	0x04, 0x37
        /*0002*/ 	.short	(.L_47 - .L_46)
.L_46:
        /*0004*/ 	.word	0x00000082


	//----- nvinfo : EIATTR_KPARAM_INFO
	.align		4
.L_47:
        /*0008*/ 	.byte	0x04, 0x17
        /*000a*/ 	.short	(.L_49 - .L_48)
.L_48:
        /*000c*/ 	.word	0x00000000
        /*0010*/ 	.short	0x0005
        /*0012*/ 	.short	0x0020
        /*0014*/ 	.byte	0x00, 0xf0, 0x11, 0x00


	//----- nvinfo : EIATTR_KPARAM_INFO
	.align		4
.L_49:
        /*0018*/ 	.byte	0x04, 0x17
        /*001a*/ 	.short	(.L_51 - .L_50)
.L_50:
        /*001c*/ 	.word	0x00000000
        /*0020*/ 	.short	0x0004
        /*0022*/ 	.short	0x001c
        /*0024*/ 	.byte	0x00, 0xf0, 0x11, 0x00


	//----- nvinfo : EIATTR_KPARAM_INFO
	.align		4
.L_51:
        /*0028*/ 	.byte	0x04, 0x17
        /*002a*/ 	.short	(.L_53 - .L_52)
.L_52:
        /*002c*/ 	.word	0x00000000
        /*0030*/ 	.short	0x0003
        /*0032*/ 	.short	0x0018
        /*0034*/ 	.byte	0x00, 0xf0, 0x11, 0x00


	//----- nvinfo : EIATTR_KPARAM_INFO
	.align		4
.L_53:
        /*0038*/ 	.byte	0x04, 0x17
        /*003a*/ 	.short	(.L_55 - .L_54)
.L_54:
        /*003c*/ 	.word	0x00000000
        /*0040*/ 	.short	0x0002
        /*0042*/ 	.short	0x0010
        /*0044*/ 	.byte	0x00, 0xf5, 0x21, 0x00


	//----- nvinfo : EIATTR_KPARAM_INFO
	.align		4
.L_55:
        /*0048*/ 	.byte	0x04, 0x17
        /*004a*/ 	.short	(.L_57 - .L_56)
.L_56:
        /*004c*/ 	.word	0x00000000
        /*0050*/ 	.short	0x0001
        /*0052*/ 	.short	0x0008
        /*0054*/ 	.byte	0x00, 0xf5, 0x21, 0x00


	//----- nvinfo : EIATTR_KPARAM_INFO
	.align		4
.L_57:
        /*0058*/ 	.byte	0x04, 0x17
        /*005a*/ 	.short	(.L_59 - .L_58)
.L_58:
        /*005c*/ 	.word	0x00000000
        /*0060*/ 	.short	0x0000
        /*0062*/ 	.short	0x0000
        /*0064*/ 	.byte	0x00, 0xf5, 0x21, 0x00


	//----- nvinfo : EIATTR_SPARSE_MMA_MASK
	.align		4
.L_59:
        /*0068*/ 	.byte	0x03, 0x50
        /*006a*/ 	.short	0x0000


	//----- nvinfo : EIATTR_MAXREG_COUNT
	.align		4
        /*006c*/ 	.byte	0x03, 0x1b
        /*006e*/ 	.short	0x00ff


	//----- nvinfo : EIATTR_MERCURY_ISA_VERSION
	.align		4
        /*0070*/ 	.byte	0x03, 0x5f
        /*0072*/ 	.short	0x0101


	//----- nvinfo : EIATTR_VRC_CTA_INIT_COUNT
	.align		4
        /*0074*/ 	.byte	0x02, 0x4a
	.zero		1
	.zero		1


	//----- nvinfo : EIATTR_EXIT_INSTR_OFFSETS
	.align		4
        /*0078*/ 	.byte	0x04, 0x1c
        /*007a*/ 	.short	(.L_61 - .L_60)


	//   ....[0]....
.L_60:
        /*007c*/ 	.word	0x00000070


	//   ....[1]....
        /*0080*/ 	.word	0x00000180


	//----- nvinfo : EIATTR_CBANK_PARAM_SIZE
	.align		4
.L_61:
        /*0084*/ 	.byte	0x03, 0x19
        /*0086*/ 	.short	0x0024


	//----- nvinfo : EIATTR_PARAM_CBANK
	.align		4
        /*0088*/ 	.byte	0x04, 0x0a
        /*008a*/ 	.short	(.L_63 - .L_62)
	.align		4
.L_62:
        /*008c*/ 	.word	index@(.nv.constant0._Z13ifnode_kernelPfS_S_iff)
        /*0090*/ 	.short	0x0380
        /*0092*/ 	.short	0x0024


	//----- nvinfo : EIATTR_SW_WAR
	.align		4
.L_63:
        /*0094*/ 	.byte	0x04, 0x36
        /*0096*/ 	.short	(.L_65 - .L_64)
.L_64:
        /*0098*/ 	.word	0x00000008
.L_65:


//--------------------- .nv.info._Z21linear_kernel_batchedPKfS0_S0_Pfiii --------------------------
	.section	.nv.info._Z21linear_kernel_batchedPKfS0_S0_Pfiii,"",@"SHT_CUDA_INFO"
	.sectionflags	@""
	.align	4


	//----- nvinfo : EIATTR_CUDA_API_VERSION
	.align		4
        /*0000*/ 	.byte	0x04, 0x37
        /*0002*/ 	.short	(.L_67 - .L_66)
.L_66:
        /*0004*/ 	.word	0x00000082


	//----- nvinfo : EIATTR_KPARAM_INFO
	.align		4
.L_67:
        /*0008*/ 	.byte	0x04, 0x17
        /*000a*/ 	.short	(.L_69 - .L_68)
.L_68:
        /*000c*/ 	.word	0x00000000
        /*0010*/ 	.short	0x0006
        /*0012*/ 	.short	0x0028
        /*0014*/ 	.byte	0x00, 0xf0, 0x11, 0x00


	//----- nvinfo : EIATTR_KPARAM_INFO
	.align		4
.L_69:
        /*0018*/ 	.byte	0x04, 0x17
        /*001a*/ 	.short	(.L_71 - .L_70)
.L_70:
        /*001c*/ 	.word	0x00000000
        /*0020*/ 	.short	0x0005
        /*0022*/ 	.short	0x0024
        /*0024*/ 	.byte	0x00, 0xf0, 0x11, 0x00


	//----- nvinfo : EIATTR_KPARAM_INFO
	.align		4
.L_71:
        /*0028*/ 	.byte	0x04, 0x17
        /*002a*/ 	.short	(.L_73 - .L_72)
.L_72:
        /*002c*/ 	.word	0x00000000
        /*0030*/ 	.short	0x0004
        /*0032*/ 	.short	0x0020
        /*0034*/ 	.byte	0x00, 0xf0, 0x11, 0x00


	//----- nvinfo : EIATTR_KPARAM_INFO
	.align		4
.L_73:
        /*0038*/ 	.byte	0x04, 0x17
        /*003a*/ 	.short	(.L_75 - .L_74)
.L_74:
        /*003c*/ 	.word	0x00000000
        /*0040*/ 	.short	0x0003
        /*0042*/ 	.short	0x0018
        /*0044*/ 	.byte	0x00, 0xf5, 0x21, 0x00


	//----- nvinfo : EIATTR_KPARAM_INFO
	.align		4
.L_75:
        /*0048*/ 	.byte	0x04, 0x17
        /*004a*/ 	.short	(.L_77 - .L_76)
.L_76:
        /*004c*/ 	.word	0x00000000
        /*0050*/ 	.short	0x0002
        /*0052*/ 	.short	0x0010
        /*0054*/ 	.byte	0x00, 0xf5, 0x21, 0x00


	//----- nvinfo : EIATTR_KPARAM_INFO
	.align		4
.L_77:
        /*0058*/ 	.byte	0x04, 0x17
        /*005a*/ 	.short	(.L_79 - .L_78)
.L_78:
        /*005c*/ 	.word	0x00000000
        /*0060*/ 	.short	0x0001
        /*0062*/ 	.short	0x0008
        /*0064*/ 	.byte	0x00, 0xf5, 0x21, 0x00


	//----- nvinfo : EIATTR_KPARAM_INFO
	.align		4
.L_79:
        /*0068*/ 	.byte	0x04, 0x17
        /*006a*/ 	.short	(.L_81 - .L_80)
.L_80:
        /*006c*/ 	.word	0x00000000
        /*0070*/ 	.short	0x0000
        /*0072*/ 	.short	0x0000
        /*0074*/ 	.byte	0x00, 0xf5, 0x21, 0x00


	//----- nvinfo : EIATTR_SPARSE_MMA_MASK
	.align		4
.L_81:
        /*0078*/ 	.byte	0x03, 0x50
        /*007a*/ 	.short	0x0000


	//----- nvinfo : EIATTR_MAXREG_COUNT
	.align		4
        /*007c*/ 	.byte	0x03, 0x1b
        /*007e*/ 	.short	0x00ff


	//----- nvinfo : EIATTR_MERCURY_ISA_VERSION
	.align		4
        /*0080*/ 	.byte	0x03, 0x5f
        /*0082*/ 	.short	0x0101


	//----- nvinfo : EIATTR_VRC_CTA_INIT_COUNT
	.align		4
        /*0084*/ 	.byte	0x02, 0x4a
	.zero		1
	.zero		1


	//----- nvinfo : EIATTR_EXIT_INSTR_OFFSETS
	.align		4
        /*0088*/ 	.byte	0x04, 0x1c
        /*008a*/ 	.short	(.L_83 - .L_82)


	//   ....[0]....
.L_82:
        /*008c*/ 	.word	0x00000090


	//   ....[1]....
        /*0090*/ 	.word	0x00000cc0


	//----- nvinfo : EIATTR_CBANK_PARAM_SIZE
	.align		4
.L_83:
        /*0094*/ 	.byte	0x03, 0x19
        /*0096*/ 	.short	0x002c


	//----- nvinfo : EIATTR_PARAM_CBANK
	.align		4
        /*0098*/ 	.byte	0x04, 0x0a
        /*009a*/ 	.short	(.L_85 - .L_84)
	.align		4
.L_84:
        /*009c*/ 	.word	index@(.nv.constant0._Z21linear_kernel_batchedPKfS0_S0_Pfiii)
        /*00a0*/ 	.short	0x0380
        /*00a2*/ 	.short	0x002c


	//----- nvinfo : EIATTR_SW_WAR
	.align		4
.L_85:
        /*00a4*/ 	.byte	0x04, 0x36
        /*00a6*/ 	.short	(.L_87 - .L_86)
.L_86:
        /*00a8*/ 	.word	0x00000008
.L_87:


//--------------------- .nv.info._Z24maxpool2d_kernel_batchedPKfPfiiiiiiii --------------------------
	.section	.nv.info._Z24maxpool2d_kernel_batchedPKfPfiiiiiiii,"",@"SHT_CUDA_INFO"
	.sectionflags	@""
	.align	4


	//----- nvinfo : EIATTR_CUDA_API_VERSION
	.align		4
        /*0000*/ 	.byte	0x04, 0x37
        /*0002*/ 	.short	(.L_89 - .L_88)
.L_88:
        /*0004*/ 	.word	0x00000082


	//----- nvinfo : EIATTR_KPARAM_INFO
	.align		4
.L_89:
        /*0008*/ 	.byte	0x04, 0x17
        /*000a*/ 	.short	(.L_91 - .L_90)
.L_90:
        /*000c*/ 	.word	0x00000000
        /*0010*/ 	.short	0x0009
        /*0012*/ 	.short	0x002c
        /*0014*/ 	.byte	0x00, 0xf0, 0x11, 0x00


	//----- nvinfo : EIATTR_KPARAM_INFO
	.align		4
.L_91:
        /*0018*/ 	.byte	0x04, 0x17
        /*001a*/ 	.short	(.L_93 - .L_92)
.L_92:
        /*001c*/ 	.word	0x00000000
        /*0020*/ 	.short	0x0008
        /*0022*/ 	.short	0x0028
        /*0024*/ 	.byte	0x00, 0xf0, 0x11, 0x00


	//----- nvinfo : EIATTR_KPARAM_INFO
	.align		4
.L_93:
        /*0028*/ 	.byte	0x04, 0x17
        /*002a*/ 	.short	(.L_95 - .L_94)
.L_94:
        /*002c*/ 	.word	0x00000000
        /*0030*/ 	.short	0x0007
        /*0032*/ 	.short	0x0024
        /*0034*/ 	.byte	0x00, 0xf0, 0x11, 0x00


	//----- nvinfo : EIATTR_KPARAM_INFO
	.align		4
.L_95:
        /*0038*/ 	.byte	0x04, 0x17
        /*003a*/ 	.short	(.L_97 - .L_96)
.L_96:
        /*003c*/ 	.word	0x00000000
        /*0040*/ 	.short	0x0006
        /*0042*/ 	.short	0x0020
        /*0044*/ 	.byte	0x00, 0xf0, 0x11, 0x00


	//----- nvinfo : EIATTR_KPARAM_INFO
	.align		4
.L_97:
        /*0048*/ 	.byte	0x04, 0x17
        /*004a*/ 	.short	(.L_99 - .L_98)
.L_98:
        /*004c*/ 	.word	0x00000000
        /*0050*/ 	.short	0x0005
        /*0052*/ 	.short	0x001c
        /*0054*/ 	.byte	0x00, 0xf0, 0x11, 0x00


	//----- nvinfo : EIATTR_KPARAM_INFO
	.align		4
.L_99:
        /*0058*/ 	.byte	0x04, 0x17
        /*005a*/ 	.short	(.L_101 - .L_100)
.L_100:
        /*005c*/ 	.word	0x00000000
        /*0060*/ 	.short	0x0004
        /*0062*/ 	.short	0x0018
        /*0064*/ 	.byte	0x00, 0xf0, 0x11, 0x00


	//----- nvinfo : EIATTR_KPARAM_INFO
	.align		4
.L_101:
        /*0068*/ 	.byte	0x04, 0x17
        /*006a*/ 	.short	(.L_103 - .L_102)
.L_102:
        /*006c*/ 	.word	0x00000000
        /*0070*/ 	.short	0x0003
        /*0072*/ 	.short	0x0014
        /*0074*/ 	.byte	0x00, 0xf0, 0x11, 0x00


	//----- nvinfo : EIATTR_KPARAM_INFO
	.align		4
.L_103:
        /*0078*/ 	.byte	0x04, 0x17
        /*007a*/ 	.short	(.L_105 - .L_104)
.L_104:
        /*007c*/ 	.word	0x00000000
        /*0080*/ 	.short	0x0002
        /*0082*/ 	.short	0x0010
        /*0084*/ 	.byte	0x00, 0xf0, 0x11, 0x00


	//----- nvinfo : EIATTR_KPARAM_INFO
	.align		4
.L_105:
        /*0088*/ 	.byte	0x04, 0x17
        /*008a*/ 	.short	(.L_107 - .L_106)
.L_106:
        /*008c*/ 	.word	0x00000000
        /*0090*/ 	.short	0x0001
        /*0092*/ 	.short	0x0008
        /*0094*/ 	.byte	0x00, 0xf5, 0x21, 0x00


	//----- nvinfo : EIATTR_KPARAM_INFO
	.align		4
.L_107:
        /*0098*/ 	.byte	0x04, 0x17
        /*009a*/ 	.short	(.L_109 - .L_108)
.L_108:
        /*009c*/ 	.word	0x00000000
        /*00a0*/ 	.short	0x0000
        /*00a2*/ 	.short	0x0000
        /*00a4*/ 	.byte	0x00, 0xf5, 0x21, 0x00


	//----- nvinfo : EIATTR_SPARSE_MMA_MASK
	.align		4
.L_109:
        /*00a8*/ 	.byte	0x03, 0x50
        /*00aa*/ 	.short	0x0000


	//----- nvinfo : EIATTR_MAXREG_COUNT
	.align		4
        /*00ac*/ 	.byte	0x03, 0x1b
        /*00ae*/ 	.short	0x00ff


	//----- nvinfo : EIATTR_MERCURY_ISA_VERSION
	.align		4
        /*00b0*/ 	.byte	0x03, 0x5f
        /*00b2*/ 	.short	0x0101


	//----- nvinfo : EIATTR_VRC_CTA_INIT_COUNT
	.align		4
        /*00b4*/ 	.byte	0x02, 0x4a
	.zero		1
	.zero		1


	//----- nvinfo : EIATTR_EXIT_INSTR_OFFSETS
	.align		4
        /*00b8*/ 	.byte	0x04, 0x1c
        /*00ba*/ 	.short	(.L_111 - .L_110)


	//   ....[0]....
.L_110:
        /*00bc*/ 	.word	0x000000b0


	//   ....[1]....
        /*00c0*/ 	.word	0x00001240


	//----- nvinfo : EIATTR_CRS_STACK_SIZE
	.align		4
.L_111:
        /*00c4*/ 	.byte	0x04, 0x1e
        /*00c6*/ 	.short	(.L_113 - .L_112)
.L_112:
        /*00c8*/ 	.word	0x00000000


	//----- nvinfo : EIATTR_CBANK_PARAM_SIZE
	.align		4
.L_113:
        /*00cc*/ 	.byte	0x03, 0x19
        /*00ce*/ 	.short	0x0030


	//----- nvinfo : EIATTR_PARAM_CBANK
	.align		4
        /*00d0*/ 	.byte	0x04, 0x0a
        /*00d2*/ 	.short	(.L_115 - .L_114)
	.align		4
.L_114:
        /*00d4*/ 	.word	index@(.nv.constant0._Z24maxpool2d_kernel_batchedPKfPfiiiiiiii)
        /*00d8*/ 	.short	0x0380
        /*00da*/ 	.short	0x0030


	//----- nvinfo : EIATTR_SW_WAR
	.align		4
.L_115:
        /*00dc*/ 	.byte	0x04, 0x36
        /*00de*/ 	.short	(.L_117 - .L_116)
.L_116:
        /*00e0*/ 	.word	0x00000008
.L_117:


//--------------------- .nv.info._Z21conv2d_kernel_batchedPKfS0_S0_Pfiiiiiiiiii --------------------------
	.section	.nv.info._Z21conv2d_kernel_batchedPKfS0_S0_Pfiiiiiiiiii,"",@"SHT_CUDA_INFO"
	.sectionflags	@""
	.align	4


	//----- nvinfo : EIATTR_CUDA_API_VERSION
	.align		4
        /*0000*/ 	.byte	0x04, 0x37
        /*0002*/ 	.short	(.L_119 - .L_118)
.L_118:
        /*0004*/ 	.word	0x00000082


	//----- nvinfo : EIATTR_KPARAM_INFO
	.align		4
.L_119:
        /*0008*/ 	.byte	0x04, 0x17
        /*000a*/ 	.short	(.L_121 - .L_120)
.L_120:
        /*000c*/ 	.word	0x00000000
        /*0010*/ 	.short	0x000d
        /*0012*/ 	.short	0x0044
        /*0014*/ 	.byte	0x00, 0xf0, 0x11, 0x00


	//----- nvinfo : EIATTR_KPARAM_INFO
	.align		4
.L_121:
        /*0018*/ 	.byte	0x04, 0x17
        /*001a*/ 	.short	(.L_123 - .L_122)
.L_122:
        /*001c*/ 	.word	0x00000000
        /*0020*/ 	.short	0x000c
        /*0022*/ 	.short	0x0040
        /*0024*/ 	.byte	0x00, 0xf0, 0x11, 0x00


	//----- nvinfo : EIATTR_KPARAM_INFO
	.align		4
.L_123:
        /*0028*/ 	.byte	0x04, 0x17
        /*002a*/ 	.short	(.L_125 - .L_124)
.L_124:
        /*002c*/ 	.word	0x00000000
        /*0030*/ 	.short	0x000b
        /*0032*/ 	.short	0x003c
        /*0034*/ 	.byte	0x00, 0xf0, 0x11, 0x00


	//----- nvinfo : EIATTR_KPARAM_INFO
	.align		4
.L_125:
        /*0038*/ 	.byte	0x04, 0x17
        /*003a*/ 	.short	(.L_127 - .L_126)
.L_126:
        /*003c*/ 	.word	0x00000000
        /*0040*/ 	.short	0x000a
        /*0042*/ 	.short	0x0038
        /*0044*/ 	.byte	0x00, 0xf0, 0x11, 0x00


	//----- nvinfo : EIATTR_KPARAM_INFO
	.align		4
.L_127:
        /*0048*/ 	.byte	0x04, 0x17
        /*004a*/ 	.short	(.L_129 - .L_128)
.L_128:
        /*004c*/ 	.word	0x00000000
        /*0050*/ 	.short	0x0009
        /*0052*/ 	.short	0x0034
        /*0054*/ 	.byte	0x00, 0xf0, 0x11, 0x00


	//----- nvinfo : EIATTR_KPARAM_INFO
	.align		4
.L_129:
        /*0058*/ 	.byte	0x04, 0x17
        /*005a*/ 	.short	(.L_131 - .L_130)
.L_130:
        /*005c*/ 	.word	0x00000000
        /*0060*/ 	.short	0x0008
        /*0062*/ 	.short	0x0030
        /*0064*/ 	.byte	0x00, 0xf0, 0x11, 0x00


	//----- nvinfo : EIATTR_KPARAM_INFO
	.align		4
.L_131:
        /*0068*/ 	.byte	0x04, 0x17
        /*006a*/ 	.short	(.L_133 - .L_132)
.L_132:
        /*006c*/ 	.word	0x00000000
        /*0070*/ 	.short	0x0007
        /*0072*/ 	.short	0x002c
        /*0074*/ 	.byte	0x00, 0xf0, 0x11, 0x00


	//----- nvinfo : EIATTR_KPARAM_INFO
	.align		4
.L_133:
        /*0078*/ 	.byte	0x04, 0x17
        /*007a*/ 	.short	(.L_135 - .L_134)
.L_134:
        /*007c*/ 	.word	0x00000000
        /*0080*/ 	.short	0x0006
        /*0082*/ 	.short	0x0028
        /*0084*/ 	.byte	0x00, 0xf0, 0x11, 0x00


	//----- nvinfo : EIATTR_KPARAM_INFO
	.align		4
.L_135:
        /*0088*/ 	.byte	0x04, 0x17
        /*008a*/ 	.short	(.L_137 - .L_136)
.L_136:
        /*008c*/ 	.word	0x00000000
        /*0090*/ 	.short	0x0005
        /*0092*/ 	.short	0x0024
        /*0094*/ 	.byte	0x00, 0xf0, 0x11, 0x00


	//----- nvinfo : EIATTR_KPARAM_INFO
	.align		4
.L_137:
        /*0098*/ 	.byte	0x04, 0x17
        /*009a*/ 	.short	(.L_139 - .L_138)
.L_138:
        /*009c*/ 	.word	0x00000000
        /*00a0*/ 	.short	0x0004
        /*00a2*/ 	.short	0x0020
        /*00a4*/ 	.byte	0x00, 0xf0, 0x11, 0x00


	//----- nvinfo : EIATTR_KPARAM_INFO
	.align		4
.L_139:
        /*00a8*/ 	.byte	0x04, 0x17
        /*00aa*/ 	.short	(.L_141 - .L_140)
.L_140:
        /*00ac*/ 	.word	0x00000000
        /*00b0*/ 	.short	0x0003
        /*00b2*/ 	.short	0x0018
        /*00b4*/ 	.byte	0x00, 0xf5, 0x21, 0x00


	//----- nvinfo : EIATTR_KPARAM_INFO
	.align		4
.L_141:
        /*00b8*/ 	.byte	0x04, 0x17
        /*00ba*/ 	.short	(.L_143 - .L_142)
.L_142:
        /*00bc*/ 	.word	0x00000000
        /*00c0*/ 	.short	0x0002
        /*00c2*/ 	.short	0x0010
        /*00c4*/ 	.byte	0x00, 0xf5, 0x21, 0x00


	//----- nvinfo : EIATTR_KPARAM_INFO
	.align		4
.L_143:
        /*00c8*/ 	.byte	0x04, 0x17
        /*00ca*/ 	.short	(.L_145 - .L_144)
.L_144:
        /*00cc*/ 	.word	0x00000000
        /*00d0*/ 	.short	0x0001
        /*00d2*/ 	.short	0x0008
        /*00d4*/ 	.byte	0x00, 0xf5, 0x21, 0x00


	//----- nvinfo : EIATTR_KPARAM_INFO
	.align		4
.L_145:
        /*00d8*/ 	.byte	0x04, 0x17
        /*00da*/ 	.short	(.L_147 - .L_146)
.L_146:
        /*00dc*/ 	.word	0x00000000
        /*00e0*/ 	.short	0x0000
        /*00e2*/ 	.short	0x0000
        /*00e4*/ 	.byte	0x00, 0xf5, 0x21, 0x00


	//----- nvinfo : EIATTR_SPARSE_MMA_MASK
	.align		4
.L_147:
        /*00e8*/ 	.byte	0x03, 0x50
        /*00ea*/ 	.short	0x0000


	//----- nvinfo : EIATTR_MAXREG_COUNT
	.align		4
        /*00ec*/ 	.byte	0x03, 0x1b
        /*00ee*/ 	.short	0x00ff


	//----- nvinfo : EIATTR_MERCURY_ISA_VERSION
	.align		4
        /*00f0*/ 	.byte	0x03, 0x5f
        /*00f2*/ 	.short	0x0101


	//----- nvinfo : EIATTR_VRC_CTA_INIT_COUNT
	.align		4
        /*00f4*/ 	.byte	0x02, 0x4a
	.zero		1
	.zero		1


	//----- nvinfo : EIATTR_EXIT_INSTR_OFFSETS
	.align		4
        /*00f8*/ 	.byte	0x04, 0x1c
        /*00fa*/ 	.short	(.L_149 - .L_148)


	//   ....[0]....
.L_148:
        /*00fc*/ 	.word	0x000000c0


	//   ....[1]....
        /*0100*/ 	.word	0x00001200


	//----- nvinfo : EIATTR_CRS_STACK_SIZE
	.align		4
.L_149:
        /*0104*/ 	.byte	0x04, 0x1e
        /*0106*/ 	.short	(.L_151 - .L_150)
.L_150:
        /*0108*/ 	.word	0x00000000


	//----- nvinfo : EIATTR_CBANK_PARAM_SIZE
	.align		4
.L_151:
        /*010c*/ 	.byte	0x03, 0x19
        /*010e*/ 	.short	0x0048


	//----- nvinfo : EIATTR_PARAM_CBANK
	.align		4
        /*0110*/ 	.byte	0x04, 0x0a
        /*0112*/ 	.short	(.L_153 - .L_152)
	.align		4
.L_152:
        /*0114*/ 	.word	index@(.nv.constant0._Z21conv2d_kernel_batchedPKfS0_S0_Pfiiiiiiiiii)
        /*0118*/ 	.short	0x0380
        /*011a*/ 	.short	0x0048


	//----- nvinfo : EIATTR_SW_WAR
	.align		4
.L_153:
        /*011c*/ 	.byte	0x04, 0x36
        /*011e*/ 	.short	(.L_155 - .L_154)
.L_154:
        /*0120*/ 	.word	0x00000008
.L_155:


//--------------------- .nv.callgraph             --------------------------
	.section	.nv.callgraph,"",@"SHT_CUDA_CALLGRAPH"
	.align	4
	.sectionentsize	8
	.align		4
        /*0000*/ 	.word	0x00000000
	.align		4
        /*0004*/ 	.word	0xffffffff
	.align		4
        /*0008*/ 	.word	0x00000000
	.align		4
        /*000c*/ 	.word	0xfffffffe
	.align		4
        /*0010*/ 	.word	0x00000000
	.align		4
        /*0014*/ 	.word	0xfffffffd
	.align		4
        /*0018*/ 	.word	0x00000000
	.align		4
        /*001c*/ 	.word	0xfffffffc


//--------------------- .text._Z25accumulate_kernel_batchedPKfPfii --------------------------
	.section	.text._Z25accumulate_kernel_batchedPKfPfii,"ax",@progbits
	.align	128
        .global         _Z25accumulate_kernel_batchedPKfPfii
        .type           _Z25accumulate_kernel_batchedPKfPfii,@function
        .size           _Z25accumulate_kernel_batchedPKfPfii,(.L_x_30 - _Z25accumulate_kernel_batchedPKfPfii)
        .other          _Z25accumulate_kernel_batchedPKfPfii,@"STO_CUDA_ENTRY STV_DEFAULT"
_Z25accumulate_kernel_batchedPKfPfii:
.text._Z25accumulate_kernel_batchedPKfPfii:
[----:B------:R-:W-:Y:S01]  /*0000*/  LDC R1, c[0x0][0x37c] ;  /* 0x0000df00ff017b82 */ /* 0x000fe20000000800 */
[----:B------:R-:W0:Y:S07]  /*0010*/  S2R R0, SR_TID.X ;  /* 0x0000000000007919 */ /* 0x000e2e0000002100 */
[----:B------:R-:W0:Y:S01]  /*0020*/  S2UR UR6, SR_CTAID.X ;  /* 0x00000000000679c3 */ /* 0x000e220000002500 */
[----:B------:R-:W1:Y:S07]  /*0030*/  LDCU.64 UR4, c[0x0][0x390] ;  /* 0x00007200ff0477ac */ /* 0x000e6e0008000a00 */
[----:B------:R-:W0:Y:S01]  /*0040*/  LDC R7, c[0x0][0x360] ;  /* 0x0000d800ff077b82 */ /* 0x000e220000000800 */
[----:B-1----:R-:W-:Y:S01]  /*0050*/  UIMAD UR4, UR5, UR4, URZ ;  /* 0x00000004050472a4 */ /* 0x002fe2000f8e02ff */
[----:B0-----:R-:W-:-:S05]  /*0060*/  IMAD R7, R7, UR6, R0 ;  /* 0x0000000607077c24 */ /* 0x001fca000f8e0200 */
[----:B------:R-:W-:-:S13]  /*0070*/  ISETP.GE.AND P0, PT, R7, UR4, PT ;  /* 0x0000000407007c0c */ /* 0x000fda000bf06270 */
[----:B------:R-:W-:Y:S05]  /*0080*/  @P0 EXIT ;  /* 0x000000000000094d */ /* 0x000fea0003800000 */
[----:B------:R-:W0:Y:S01]  /*0090*/  LDC.64 R2, c[0x0][0x380] ;  /* 0x0000e000ff027b82 */ /* 0x000e220000000a00 */
[----:B------:R-:W1:Y:S07]  /*00a0*/  LDCU.64 UR4, c[0x0][0x358] ;  /* 0x00006b00ff0477ac */ /* 0x000e6e0008000a00 */
[----:B------:R-:W2:Y:S01]  /*00b0*/  LDC.64 R4, c[0x0][0x388] ;  /* 0x0000e200ff047b82 */ /* 0x000ea20000000a00 */
[----:B0-----:R-:W-:-:S06]  /*00c0*/  IMAD.WIDE R2, R7, 0x4, R2 ;  /* 0x0000000407027825 */ /* 0x001fcc00078e0202 */
[----:B-1----:R-:W3:Y:S01]  /*00d0*/  LDG.E R2, desc[UR4][R2.64] ;  /* 0x0000000402027981 */ /* 0x002ee2000c1e1900 */
[----:B--2---:R-:W-:-:S05]  /*00e0*/  IMAD.WIDE R4, R7, 0x4, R4 ;  /* 0x0000000407047825 */ /* 0x004fca00078e0204 */
[----:B------:R-:W3:Y:S02]  /*00f0*/  LDG.E R7, desc[UR4][R4.64] ;  /* 0x0000000404077981 */ /* 0x000ee4000c1e1900 */
[----:B---3--:R-:W-:-:S05]  /*0100*/  FADD R7, R2, R7 ;  /* 0x0000000702077221 */ /* 0x008fca0000000000 */
[----:B------:R-:W-:Y:S01]  /*0110*/  STG.E desc[UR4][R4.64], R7 ;  /* 0x0000000704007986 */ /* 0x000fe2000c101904 */
[----:B------:R-:W-:Y:S05]  /*0120*/  EXIT ;  /* 0x000000000000794d */ /* 0x000fea0003800000 */
.L_x_0:
[----:B------:R-:W-:-:S00]  /*0130*/  BRA `(.L_x_0) ;  /* 0xfffffffc00fc7947 */ /* 0x000fc0000383ffff */
[----:B------:R-:W-:-:S00]  /*0140*/  NOP ;  /* 0x0000000000007918 */ /* 0x000fc00000000000 */
        /* <DEDUP_REMOVED lines=11> */
.L_x_30:


//--------------------- .text._Z13ifnode_kernelPfS_S_iff --------------------------
	.section	.text._Z13ifnode_kernelPfS_S_iff,"ax",@progbits
	.align	128
        .global         _Z13ifnode_kernelPfS_S_iff
        .type           _Z13ifnode_kernelPfS_S_iff,@function
        .size           _Z13ifnode_kernelPfS_S_iff,(.L_x_31 - _Z13ifnode_kernelPfS_S_iff)
        .other          _Z13ifnode_kernelPfS_S_iff,@"STO_CUDA_ENTRY STV_DEFAULT"
_Z13ifnode_kernelPfS_S_iff:
.text._Z13ifnode_kernelPfS_S_iff:
[----:B------:R-:W-:Y:S01]  /*0000*/  LDC R1, c[0x0][0x37c] ;  /* 0x0000df00ff017b82 */ /* 0x000fe20000000800 */
[----:B------:R-:W0:Y:S07]  /*0010*/  S2R R0, SR_TID.X ;  /* 0x0000000000007919 */ /* 0x000e2e0000002100 */
[----:B------:R-:W0:Y:S01]  /*0020*/  S2UR UR4, SR_CTAID.X ;  /* 0x00000000000479c3 */ /* 0x000e220000002500 */
[----:B------:R-:W1:Y:S07]  /*0030*/  LDCU UR5, c[0x0][0x398] ;  /* 0x00007300ff0577ac */ /* 0x000e6e0008000800 */
[----:B------:R-:W0:Y:S02]  /*0040*/  LDC R9, c[0x0][0x360] ;  /* 0x0000d800ff097b82 */ /* 0x000e240000000800 */
[----:B0-----:R-:W-:-:S05]  /*0050*/  IMAD R9, R9, UR4, R0 ;  /* 0x0000000409097c24 */ /* 0x001fca000f8e0200 */
[----:B-1----:R-:W-:-:S13]  /*0060*/  ISETP.GE.AND P0, PT, R9, UR5, PT ;  /* 0x0000000509007c0c */ /* 0x002fda000bf06270 */
[----:B------:R-:W-:Y:S05]  /*0070*/  @P0 EXIT ;  /* 0x000000000000094d */ /* 0x000fea0003800000 */
[----:B------:R-:W0:Y:S01]  /*0080*/  LDC.64 R4, c[0x0][0x380] ;  /* 0x0000e000ff047b82 */ /* 0x000e220000000a00 */
[----:B------:R-:W1:Y:S01]  /*0090*/  LDCU.64 UR4, c[0x0][0x358] ;  /* 0x00006b00ff0477ac */ /* 0x000e620008000a00 */
[----:B------:R-:W2:Y:S06]  /*00a0*/  LDCU UR6, c[0x0][0x39c] ;  /* 0x00007380ff0677ac */ /* 0x000eac0008000800 */
[----:B------:R-:W3:Y:S08]  /*00b0*/  LDC.64 R2, c[0x0][0x388] ;  /* 0x0000e200ff027b82 */ /* 0x000ef00000000a00 */
[----:B------:R-:W4:Y:S01]  /*00c0*/  LDC.64 R6, c[0x0][0x390] ;  /* 0x0000e400ff067b82 */ /* 0x000f220000000a00 */
[----:B0-----:R-:W-:-:S06]  /*00d0*/  IMAD.WIDE R4, R9, 0x4, R4 ;  /* 0x0000000409047825 */ /* 0x001fcc00078e0204 */
[----:B-1----:R-:W5:Y:S01]  /*00e0*/  LDG.E R5, desc[UR4][R4.64] ;  /* 0x0000000404057981 */ /* 0x002f62000c1e1900 */
[----:B---3--:R-:W-:-:S05]  /*00f0*/  IMAD.WIDE R2, R9, 0x4, R2 ;  /* 0x0000000409027825 */ /* 0x008fca00078e0202 */
[----:B------:R-:W5:Y:S01]  /*0100*/  LDG.E R0, desc[UR4][R2.64] ;  /* 0x0000000402007981 */ /* 0x000f62000c1e1900 */
[----:B----4-:R-:W-:-:S04]  /*0110*/  IMAD.WIDE R6, R9, 0x4, R6 ;  /* 0x0000000409067825 */ /* 0x010fc800078e0206 */
[----:B-----5:R-:W-:-:S05]  /*0120*/  FADD R0, R0, R5 ;  /* 0x0000000500007221 */ /* 0x020fca0000000000 */
[----:B--2---:R-:W-:-:S05]  /*0130*/  FSET.BF.GE.AND R11, R0, UR6, PT ;  /* 0x00000006000b7c0a */ /* 0x004fca000b806000 */
[----:B------:R-:W-:-:S04]  /*0140*/  FADD R13, -R11, 1 ;  /* 0x3f8000000b0d7421 */ /* 0x000fc80000000100 */
[----:B------:R-:W-:-:S05]  /*0150*/  FMUL R13, R0, R13 ;  /* 0x0000000d000d7220 */ /* 0x000fca0000400000 */
[----:B------:R-:W-:Y:S04]  /*0160*/  STG.E desc[UR4][R2.64], R13 ;  /* 0x0000000d02007986 */ /* 0x000fe8000c101904 */
[----:B------:R-:W-:Y:S01]  /*0170*/  STG.E desc[UR4][R6.64], R11 ;  /* 0x0000000b06007986 */ /* 0x000fe2000c101904 */
[----:B------:R-:W-:Y:S05]  /*0180*/  EXIT ;  /* 0x000000000000794d */ /* 0x000fea0003800000 */
.L_x_1:
        /* <DEDUP_REMOVED lines=15> */
.L_x_31:


//--------------------- .text._Z21linear_kernel_batchedPKfS0_S0_Pfiii --------------------------
	.section	.text._Z21linear_kernel_batchedPKfS0_S0_Pfiii,"ax",@progbits
	.align	128
        .global         _Z21linear_kernel_batchedPKfS0_S0_Pfiii
        .type           _Z21linear_kernel_batchedPKfS0_S0_Pfiii,@function
        .size           _Z21linear_kernel_batchedPKfS0_S0_Pfiii,(.L_x_32 - _Z21linear_kernel_batchedPKfS0_S0_Pfiii)
        .other          _Z21linear_kernel_batchedPKfS0_S0_Pfiii,@"STO_CUDA_ENTRY STV_DEFAULT"
_Z21linear_kernel_batchedPKfS0_S0_Pfiii:
.text._Z21linear_kernel_batchedPKfS0_S0_Pfiii:
[----:B------:R-:W-:Y:S01]  /*0000*/  LDC R1, c[0x0][0x37c] ;  /* 0x0000df00ff017b82 */ /* 0x000fe20000000800 */
[----:B------:R-:W0:Y:S07]  /*0010*/  S2R R3, SR_TID.X ;  /* 0x0000000000037919 */ /* 0x000e2e0000002100 */
[----:B------:R-:W0:Y:S01]  /*0020*/  S2UR UR4, SR_CTAID.X ;  /* 0x00000000000479c3 */ /* 0x000e220000002500 */
[----:B------:R-:W1:Y:S07]  /*0030*/  LDCU UR5, c[0x0][0x3a0] ;  /* 0x00007400ff0577ac */ /* 0x000e6e0008000800 */
[----:B------:R-:W0:Y:S08]  /*0040*/  LDC R0, c[0x0][0x360] ;  /* 0x0000d800ff007b82 */ /* 0x000e300000000800 */
[----:B------:R-:W1:Y:S01]  /*0050*/  LDC R5, c[0x0][0x3a8] ;  /* 0x0000ea00ff057b82 */ /* 0x000e620000000800 */
[----:B0-----:R-:W-:-:S02]  /*0060*/  IMAD R0, R0, UR4, R3 ;  /* 0x0000000400007c24 */ /* 0x001fc4000f8e0203 */
[----:B-1----:R-:W-:-:S05]  /*0070*/  IMAD R3, R5, UR5, RZ ;  /* 0x0000000505037c24 */ /* 0x002fca000f8e02ff */
[----:B------:R-:W-:-:S13]  /*0080*/  ISETP.GE.AND P0, PT, R0, R3, PT ;  /* 0x000000030000720c */ /* 0x000fda0003f06270 */
[----:B------:R-:W-:Y:S05]  /*0090*/  @P0 EXIT ;  /* 0x000000000000094d */ /* 0x000fea0003800000 */
[----:B------:R-:W-:Y:S01]  /*00a0*/  IABS R7, R5 ;  /* 0x0000000500077213 */ /* 0x000fe20000000000 */
[----:B------:R-:W0:Y:S01]  /*00b0*/  LDCU UR9, c[0x0][0x3a4] ;  /* 0x00007480ff0977ac */ /* 0x000e220008000800 */
[----:B------:R-:W-:Y:S02]  /*00c0*/  MOV R13, RZ ;  /* 0x000000ff000d7202 */ /* 0x000fe40000000f00 */
[----:B------:R-:W1:Y:S01]  /*00d0*/  I2F.RP R4, R7 ;  /* 0x0000000700047306 */ /* 0x000e620000209400 */
[----:B------:R-:W2:Y:S07]  /*00e0*/  LDCU.64 UR16, c[0x0][0x358] ;  /* 0x00006b00ff1077ac */ /* 0x000eae0008000a00 */
[----:B-1----:R-:W1:Y:S01]  /*00f0*/  MUFU.RCP R4, R4 ;  /* 0x0000000400047308 */ /* 0x002e620000001000 */
[----:B0-----:R-:W-:Y:S01]  /*0100*/  UISETP.GE.AND UP0, UPT, UR9, 0x1, UPT ;  /* 0x000000010900788c */ /* 0x001fe2000bf06270 */
[----:B-1----:R-:W-:-:S06]  /*0110*/  IADD3 R2, PT, PT, R4, 0xffffffe, RZ ;  /* 0x0ffffffe04027810 */ /* 0x002fcc0007ffe0ff */
[----:B------:R0:W1:Y:S02]  /*0120*/  F2I.FTZ.U32.TRUNC.NTZ R3, R2 ;  /* 0x0000000200037305 */ /* 0x000064000021f000 */
[----:B0-----:R-:W-:Y:S01]  /*0130*/  HFMA2 R2, -RZ, RZ, 0, 0 ;  /* 0x00000000ff027431 */ /* 0x001fe200000001ff */
[----:B-1----:R-:W-:-:S05]  /*0140*/  IADD3 R6, PT, PT, RZ, -R3, RZ ;  /* 0x80000003ff067210 */ /* 0x002fca0007ffe0ff */
[----:B------:R-:W-:Y:S01]  /*0150*/  IMAD R9, R6, R7, RZ ;  /* 0x0000000706097224 */ /* 0x000fe200078e02ff */
[----:B------:R-:W-:-:S03]  /*0160*/  IABS R6, R0 ;  /* 0x0000000000067213 */ /* 0x000fc60000000000 */
[----:B------:R-:W-:Y:S01]  /*0170*/  IMAD.HI.U32 R3, R3, R9, R2 ;  /* 0x0000000903037227 */ /* 0x000fe200078e0002 */
[----:B------:R-:W-:-:S04]  /*0180*/  LOP3.LUT R2, R0, R5, RZ, 0x3c, !PT ;  /* 0x0000000500027212 */ /* 0x000fc800078e3cff */
[----:B------:R-:W-:Y:S01]  /*0190*/  ISETP.GE.AND P1, PT, R2, RZ, PT ;  /* 0x000000ff0200720c */ /* 0x000fe20003f26270 */
[----:B------:R-:W-:-:S05]  /*01a0*/  IMAD.HI.U32 R3, R3, R6, RZ ;  /* 0x0000000603037227 */ /* 0x000fca00078e00ff */
[----:B------:R-:W-:-:S05]  /*01b0*/  IADD3 R4, PT, PT, -R3, RZ, RZ ;  /* 0x000000ff03047210 */ /* 0x000fca0007ffe1ff */
[----:B------:R-:W-:-:S05]  /*01c0*/  IMAD R4, R7, R4, R6 ;  /* 0x0000000407047224 */ /* 0x000fca00078e0206 */
[----:B------:R-:W-:-:S13]  /*01d0*/  ISETP.GT.U32.AND P2, PT, R7, R4, PT ;  /* 0x000000040700720c */ /* 0x000fda0003f44070 */
[-C--:B------:R-:W-:Y:S02]  /*01e0*/  @!P2 IADD3 R4, PT, PT, R4, -R7.reuse, RZ ;  /* 0x800000070404a210 */ /* 0x080fe40007ffe0ff */
[----:B------:R-:W-:Y:S02]  /*01f0*/  @!P2 IADD3 R3, PT, PT, R3, 0x1, RZ ;  /* 0x000000010303a810 */ /* 0x000fe40007ffe0ff */
[----:B------:R-:W-:Y:S02]  /*0200*/  ISETP.GE.U32.AND P0, PT, R4, R7, PT ;  /* 0x000000070400720c */ /* 0x000fe40003f06070 */
[----:B------:R-:W-:-:S11]  /*0210*/  ISETP.NE.AND P2, PT, R5, RZ, PT ;  /* 0x000000ff0500720c */ /* 0x000fd60003f45270 */
[----:B------:R-:W-:-:S04]  /*0220*/  @P0 IADD3 R3, PT, PT, R3, 0x1, RZ ;  /* 0x0000000103030810 */ /* 0x000fc80007ffe0ff */
[----:B------:R-:W-:Y:S02]  /*0230*/  @!P1 IADD3 R3, PT, PT, -R3, RZ, RZ ;  /* 0x000000ff03039210 */ /* 0x000fe40007ffe1ff */
[----:B------:R-:W-:-:S04]  /*0240*/  @!P2 LOP3.LUT R3, RZ, R5, RZ, 0x33, !PT ;  /* 0x00000005ff03a212 */ /* 0x000fc800078e33ff */
[----:B------:R-:W-:-:S05]  /*0250*/  IADD3 R6, PT, PT, -R3, RZ, RZ ;  /* 0x000000ff03067210 */ /* 0x000fca0007ffe1ff */
[----:B------:R-:W-:Y:S01]  /*0260*/  IMAD R6, R5, R6, R0 ;  /* 0x0000000605067224 */ /* 0x000fe200078e0200 */
[----:B--2---:R-:W-:Y:S06]  /*0270*/  BRA.U !UP0, `(.L_x_2) ;  /* 0x0000000908647547 */ /* 0x004fec000b800000 */
[----:B------:R-:W-:Y:S02]  /*0280*/  UISETP.GE.U32.AND UP1, UPT, UR9, 0x10, UPT ;  /* 0x000000100900788c */ /* 0x000fe4000bf26070 */
[----:B------:R-:W-:Y:S01]  /*0290*/  IMAD R8, R3, UR9, RZ ;  /* 0x0000000903087c24 */ /* 0x000fe2000f8e02ff */
[----:B------:R-:W-:Y:S02]  /*02a0*/  ULOP3.LUT UR10, UR9, 0xf, URZ, 0xc0, !UPT ;  /* 0x0000000f090a7892 */ /* 0x000fe4000f8ec0ff */
[----:B------:R-:W-:Y:S01]  /*02b0*/  IMAD R9, R6, UR9, RZ ;  /* 0x0000000906097c24 */ /* 0x000fe2000f8e02ff */
[----:B------:R-:W-:Y:S01]  /*02c0*/  MOV R13, RZ ;  /* 0x000000ff000d7202 */ /* 0x000fe20000000f00 */
[----:B------:R-:W-:Y:S01]  /*02d0*/  UMOV UR4, URZ ;  /* 0x000000ff00047c82 */ /* 0x000fe20008000000 */
[----:B------:R-:W-:Y:S01]  /*02e0*/  UISETP.NE.AND UP0, UPT, UR10, URZ, UPT ;  /* 0x000000ff0a00728c */ /* 0x000fe2000bf05270 */
[----:B------:R-:W-:Y:S10]  /*02f0*/  BRA.U !UP1, `(.L_x_3) ;  /* 0x0000000509147547 */ /* 0x000ff4000b800000 */
[----:B------:R-:W0:Y:S01]  /*0300*/  LDCU.128 UR12, c[0x0][0x380] ;  /* 0x00007000ff0c77ac */ /* 0x000e220008000c00 */
[----:B------:R-:W-:Y:S01]  /*0310*/  HFMA2 R13, -RZ, RZ, 0, 0 ;  /* 0x00000000ff0d7431 */ /* 0x000fe200000001ff */
[----:B------:R-:W-:Y:S01]  /*0320*/  MOV R7, R9 ;  /* 0x0000000900077202 */ /* 0x000fe20000000f00 */
[----:B------:R-:W-:Y:S01]  /*0330*/  ULOP3.LUT UR4, UR9, 0x7ffffff0, URZ, 0xc0, !UPT ;  /* 0x7ffffff009047892 */ /* 0x000fe2000f8ec0ff */
[----:B------:R-:W-:-:S03]  /*0340*/  MOV R10, R8 ;  /* 0x00000008000a7202 */ /* 0x000fc60000000f00 */
[----:B------:R-:W-:Y:S02]  /*0350*/  UIADD3 UR11, UPT, UPT, -UR4, URZ, URZ ;  /* 0x000000ff040b7290 */ /* 0x000fe4000fffe1ff */
[----:B0-----:R-:W-:Y:S02]  /*0360*/  UIADD3 UR7, UP1, UPT, UR12, 0x20, URZ ;  /* 0x000000200c077890 */ /* 0x001fe4000ff3e0ff */
[----:B------:R-:W-:Y:S02]  /*0370*/  UIADD3 UR5, UP2, UPT, UR14, 0x20, URZ ;  /* 0x000000200e057890 */ /* 0x000fe4000ff5e0ff */
[----:B------:R-:W-:Y:S02]  /*0380*/  UIADD3.X UR8, UPT, UPT, URZ, UR13, URZ, UP1, !UPT ;  /* 0x0000000dff087290 */ /* 0x000fe40008ffe4ff */
[----:B------:R-:W-:-:S12]  /*0390*/  UIADD3.X UR6, UPT, UPT, URZ, UR15, URZ, UP2, !UPT ;  /* 0x0000000fff067290 */ /* 0x000fd800097fe4ff */
.L_x_4:
[----:B------:R-:W-:Y:S02]  /*03a0*/  MOV R2, UR7 ;  /* 0x0000000700027c02 */ /* 0x000fe40008000f00 */
[----:B------:R-:W-:Y:S02]  /*03b0*/  MOV R3, UR8 ;  /* 0x0000000800037c02 */ /* 0x000fe40008000f00 */
[----:B------:R-:W-:Y:S02]  /*03c0*/  MOV R4, UR5 ;  /* 0x0000000500047c02 */ /* 0x000fe40008000f00 */
[----:B------:R-:W-:Y:S01]  /*03d0*/  MOV R5, UR6 ;  /* 0x0000000600057c02 */ /* 0x000fe20008000f00 */
[----:B------:R-:W-:-:S04]  /*03e0*/  IMAD.WIDE R2, R10, 0x4, R2 ;  /* 0x000000040a027825 */ /* 0x000fc800078e0202 */
[----:B------:R-:W-:Y:S01]  /*03f0*/  IMAD.WIDE R4, R7, 0x4, R4 ;  /* 0x0000000407047825 */ /* 0x000fe200078e0204 */
[----:B------:R-:W2:Y:S04]  /*0400*/  LDG.E R14, desc[UR16][R2.64+-0x20] ;  /* 0xffffe010020e7981 */ /* 0x000ea8000c1e1900 */
[----:B------:R-:W2:Y:S04]  /*0410*/  LDG.E R15, desc[UR16][R4.64+-0x20] ;  /* 0xffffe010040f7981 */ /* 0x000ea8000c1e1900 */
[----:B------:R-:W3:Y:S04]  /*0420*/  LDG.E R16, desc[UR16][R2.64+-0x1c] ;  /* 0xffffe41002107981 */ /* 0x000ee8000c1e1900 */
[----:B------:R-:W3:Y:S04]  /*0430*/  LDG.E R25, desc[UR16][R4.64+-0x1c] ;  /* 0xffffe41004197981 */ /* 0x000ee8000c1e1900 */
[----:B------:R-:W4:Y:S04]  /*0440*/  LDG.E R17, desc[UR16][R2.64+-0x18] ;  /* 0xffffe81002117981 */ /* 0x000f28000c1e1900 */
[----:B------:R-:W4:Y:S04]  /*0450*/  LDG.E R18, desc[UR16][R4.64+-0x18] ;  /* 0xffffe81004127981 */ /* 0x000f28000c1e1900 */
[----:B------:R-:W5:Y:S04]  /*0460*/  LDG.E R22, desc[UR16][R2.64+-0x14] ;  /* 0xffffec1002167981 */ /* 0x000f68000c1e1900 */
        /* <DEDUP_REMOVED lines=8> */
[----:B------:R-:W5:Y:S01]  /*04f0*/  LDG.E R27, desc[UR16][R4.64+0x1c] ;  /* 0x00001c10041b7981 */ /* 0x000f62000c1e1900 */
[----:B--2---:R-:W-:-:S03]  /*0500*/  FFMA R15, R14, R15, R13 ;  /* 0x0000000f0e0f7223 */ /* 0x004fc6000000000d */
[----:B------:R-:W2:Y:S04]  /*0510*/  LDG.E R13, desc[UR16][R2.64+-0x4] ;  /* 0xfffffc10020d7981 */ /* 0x000ea8000c1e1900 */
[----:B------:R-:W2:Y:S01]  /*0520*/  LDG.E R14, desc[UR16][R4.64+-0x4] ;  /* 0xfffffc10040e7981 */ /* 0x000ea2000c1e1900 */
[----:B---3--:R-:W-:-:S03]  /*0530*/  FFMA R26, R16, R25, R15 ;  /* 0x00000019101a7223 */ /* 0x008fc6000000000f */
[----:B------:R-:W3:Y:S04]  /*0540*/  LDG.E R15, desc[UR16][R2.64] ;  /* 0x00000010020f7981 */ /* 0x000ee8000c1e1900 */
[----:B------:R-:W3:Y:S01]  /*0550*/  LDG.E R16, desc[UR16][R4.64] ;  /* 0x0000001004107981 */ /* 0x000ee2000c1e1900 */
[----:B----4-:R-:W-:-:S03]  /*0560*/  FFMA R25, R17, R18, R26 ;  /* 0x0000001211197223 */ /* 0x010fc6000000001a */
[----:B------:R-:W4:Y:S04]  /*0570*/  LDG.E R17, desc[UR16][R2.64+0x4] ;  /* 0x0000041002117981 */ /* 0x000f28000c1e1900 */
[----:B------:R-:W4:Y:S01]  /*0580*/  LDG.E R18, desc[UR16][R4.64+0x4] ;  /* 0x0000041004127981 */ /* 0x000f22000c1e1900 */
[----:B-----5:R-:W-:-:S03]  /*0590*/  FFMA R26, R22, R21, R25 ;  /* 0x00000015161a7223 */ /* 0x020fc60000000019 */
[----:B------:R-:W5:Y:S04]  /*05a0*/  LDG.E R21, desc[UR16][R2.64+0x8] ;  /* 0x0000081002157981 */ /* 0x000f68000c1e1900 */
[----:B------:R-:W5:Y:S01]  /*05b0*/  LDG.E R22, desc[UR16][R4.64+0x8] ;  /* 0x0000081004167981 */ /* 0x000f62000c1e1900 */
[----:B------:R-:W-:-:S03]  /*05c0*/  FFMA R26, R23, R24, R26 ;  /* 0x00000018171a7223 */ /* 0x000fc6000000001a */
[----:B------:R-:W5:Y:S04]  /*05d0*/  LDG.E R23, desc[UR16][R2.64+0xc] ;  /* 0x00000c1002177981 */ /* 0x000f68000c1e1900 */
[----:B------:R-:W5:Y:S01]  /*05e0*/  LDG.E R24, desc[UR16][R4.64+0xc] ;  /* 0x00000c1004187981 */ /* 0x000f62000c1e1900 */
[----:B------:R-:W-:-:S03]  /*05f0*/  FFMA R26, R19, R20, R26 ;  /* 0x00000014131a7223 */ /* 0x000fc6000000001a */
[----:B------:R-:W5:Y:S04]  /*0600*/  LDG.E R19, desc[UR16][R2.64+0x10] ;  /* 0x0000101002137981 */ /* 0x000f68000c1e1900 */
[----:B------:R-:W5:Y:S01]  /*0610*/  LDG.E R20, desc[UR16][R4.64+0x10] ;  /* 0x0000101004147981 */ /* 0x000f62000c1e1900 */
[----:B------:R-:W-:-:S03]  /*0620*/  FFMA R29, R11, R12, R26 ;  /* 0x0000000c0b1d7223 */ /* 0x000fc6000000001a */
[----:B------:R-:W5:Y:S04]  /*0630*/  LDG.E R12, desc[UR16][R2.64+0x14] ;  /* 0x00001410020c7981 */ /* 0x000f68000c1e1900 */
[----:B------:R-:W5:Y:S04]  /*0640*/  LDG.E R25, desc[UR16][R4.64+0x14] ;  /* 0x0000141004197981 */ /* 0x000f68000c1e1900 */
[----:B------:R-:W5:Y:S04]  /*0650*/  LDG.E R11, desc[UR16][R2.64+0x18] ;  /* 0x00001810020b7981 */ /* 0x000f68000c1e1900 */
[----:B------:R-:W5:Y:S01]  /*0660*/  LDG.E R26, desc[UR16][R2.64+0x1c] ;  /* 0x00001c10021a7981 */ /* 0x000f62000c1e1900 */
[----:B------:R-:W-:-:S04]  /*0670*/  UIADD3 UR11, UPT, UPT, UR11, 0x10, URZ ;  /* 0x000000100b0b7890 */ /* 0x000fc8000fffe0ff */
[----:B------:R-:W-:Y:S01]  /*0680*/  UISETP.NE.AND UP1, UPT, UR11, URZ, UPT ;  /* 0x000000ff0b00728c */ /* 0x000fe2000bf25270 */
[----:B------:R-:W-:Y:S02]  /*0690*/  IADD3 R10, PT, PT, R10, 0x10, RZ ;  /* 0x000000100a0a7810 */ /* 0x000fe40007ffe0ff */
[----:B------:R-:W-:Y:S01]  /*06a0*/  IADD3 R7, PT, PT, R7, 0x10, RZ ;  /* 0x0000001007077810 */ /* 0x000fe20007ffe0ff */
[----:B--2---:R-:W-:-:S04]  /*06b0*/  FFMA R14, R13, R14, R29 ;  /* 0x0000000e0d0e7223 */ /* 0x004fc8000000001d */
[----:B---3--:R-:W-:-:S04]  /*06c0*/  FFMA R14, R15, R16, R14 ;  /* 0x000000100f0e7223 */ /* 0x008fc8000000000e */
[----:B----4-:R-:W-:-:S04]  /*06d0*/  FFMA R14, R17, R18, R14 ;  /* 0x00000012110e7223 */ /* 0x010fc8000000000e */
[----:B-----5:R-:W-:-:S04]  /*06e0*/  FFMA R14, R21, R22, R14 ;  /* 0x00000016150e7223 */ /* 0x020fc8000000000e */
[----:B------:R-:W-:-:S04]  /*06f0*/  FFMA R14, R23, R24, R14 ;  /* 0x00000018170e7223 */ /* 0x000fc8000000000e */
[----:B------:R-:W-:-:S04]  /*0700*/  FFMA R19, R19, R20, R14 ;  /* 0x0000001413137223 */ /* 0x000fc8000000000e */
[----:B------:R-:W-:-:S04]  /*0710*/  FFMA R12, R12, R25, R19 ;  /* 0x000000190c0c7223 */ /* 0x000fc80000000013 */
[----:B------:R-:W-:-:S04]  /*0720*/  FFMA R11, R11, R28, R12 ;  /* 0x0000001c0b0b7223 */ /* 0x000fc8000000000c */
[----:B------:R-:W-:Y:S01]  /*0730*/  FFMA R13, R26, R27, R11 ;  /* 0x0000001b1a0d7223 */ /* 0x000fe2000000000b */
[----:B------:R-:W-:Y:S06]  /*0740*/  BRA.U UP1, `(.L_x_4) ;  /* 0xfffffffd01147547 */ /* 0x000fec000b83ffff */
.L_x_3:
[----:B------:R-:W-:Y:S05]  /*0750*/  BRA.U !UP0, `(.L_x_2) ;  /* 0x00000005082c7547 */ /* 0x000fea000b800000 */
[----:B------:R-:W-:Y:S02]  /*0760*/  UISETP.GE.U32.AND UP0, UPT, UR10, 0x8, UPT ;  /* 0x000000080a00788c */ /* 0x000fe4000bf06070 */
[----:B------:R-:W-:-:S04]  /*0770*/  ULOP3.LUT UR6, UR9, 0x7, URZ, 0xc0, !UPT ;  /* 0x0000000709067892 */ /* 0x000fc8000f8ec0ff */
[----:B------:R-:W-:-:S03]  /*0780*/  UISETP.NE.AND UP1, UPT, UR6, URZ, UPT ;  /* 0x000000ff0600728c */ /* 0x000fc6000bf25270 */
[----:B------:R-:W-:Y:S08]  /*0790*/  BRA.U !UP0, `(.L_x_5) ;  /* 0x00000001087c7547 */ /* 0x000ff0000b800000 */
[----:B------:R-:W0:Y:S01]  /*07a0*/  LDC.64 R2, c[0x0][0x380] ;  /* 0x0000e000ff027b82 */ /* 0x000e220000000a00 */
[----:B------:R-:W-:Y:S02]  /*07b0*/  IADD3 R7, PT, PT, R8, UR4, RZ ;  /* 0x0000000408077c10 */ /* 0x000fe4000fffe0ff */
[----:B------:R-:W-:-:S05]  /*07c0*/  IADD3 R11, PT, PT, R9, UR4, RZ ;  /* 0x00000004090b7c10 */ /* 0x000fca000fffe0ff */
[----:B------:R-:W1:Y:S01]  /*07d0*/  LDC.64 R4, c[0x0][0x388] ;  /* 0x0000e200ff047b82 */ /* 0x000e620000000a00 */
[----:B0-----:R-:W-:-:S05]  /*07e0*/  IMAD.WIDE R2, R7, 0x4, R2 ;  /* 0x0000000407027825 */ /* 0x001fca00078e0202 */
[----:B------:R-:W2:Y:S01]  /*07f0*/  LDG.E R14, desc[UR16][R2.64] ;  /* 0x00000010020e7981 */ /* 0x000ea2000c1e1900 */
[----:B-1----:R-:W-:-:S03]  /*0800*/  IMAD.WIDE R4, R11, 0x4, R4 ;  /* 0x000000040b047825 */ /* 0x002fc600078e0204 */
[----:B------:R-:W3:Y:S04]  /*0810*/  LDG.E R17, desc[UR16][R2.64+0x4] ;  /* 0x0000041002117981 */ /* 0x000ee8000c1e1900 */
[----:B------:R-:W2:Y:S04]  /*0820*/  LDG.E R16, desc[UR16][R4.64] ;  /* 0x0000001004107981 */ /* 0x000ea8000c1e1900 */
        /* <DEDUP_REMOVED lines=13> */
[----:B------:R-:W-:Y:S01]  /*0900*/  UIADD3 UR4, UPT, UPT, UR4, 0x8, URZ ;  /* 0x0000000804047890 */ /* 0x000fe2000fffe0ff */
[----:B--2---:R-:W-:-:S04]  /*0910*/  FFMA R14, R14, R16, R13 ;  /* 0x000000100e0e7223 */ /* 0x004fc8000000000d */
[----:B---3--:R-:W-:-:S04]  /*0920*/  FFMA R14, R17, R18, R14 ;  /* 0x00000012110e7223 */ /* 0x008fc8000000000e */
[----:B----4-:R-:W-:-:S04]  /*0930*/  FFMA R14, R19, R20, R14 ;  /* 0x00000014130e7223 */ /* 0x010fc8000000000e */
[----:B-----5:R-:W-:-:S04]  /*0940*/  FFMA R14, R21, R22, R14 ;  /* 0x00000016150e7223 */ /* 0x020fc8000000000e */
[----:B------:R-:W-:-:S04]  /*0950*/  FFMA R23, R23, R24, R14 ;  /* 0x0000001817177223 */ /* 0x000fc8000000000e */
[----:B------:R-:W-:-:S04]  /*0960*/  FFMA R12, R12, R15, R23 ;  /* 0x0000000f0c0c7223 */ /* 0x000fc80000000017 */
[----:B------:R-:W-:-:S04]  /*0970*/  FFMA R10, R7, R10, R12 ;  /* 0x0000000a070a7223 */ /* 0x000fc8000000000c */
[----:B------:R-:W-:-:S07]  /*0980*/  FFMA R13, R11, R25, R10 ;  /* 0x000000190b0d7223 */ /* 0x000fce000000000a */
.L_x_5:
        /* <DEDUP_REMOVED lines=18> */
[----:B------:R-:W5:Y:S01]  /*0ab0*/  LDG.E R17, desc[UR16][R4.64+0xc] ;  /* 0x00000c1004117981 */ /* 0x000f62000c1e1900 */
[----:B------:R-:W-:Y:S01]  /*0ac0*/  UIADD3 UR4, UPT, UPT, UR4, 0x4, URZ ;  /* 0x0000000404047890 */ /* 0x000fe2000fffe0ff */
[----:B--2---:R-:W-:-:S04]  /*0ad0*/  FFMA R7, R10, R7, R13 ;  /* 0x000000070a077223 */ /* 0x004fc8000000000d */
[----:B---3--:R-:W-:-:S04]  /*0ae0*/  FFMA R7, R12, R11, R7 ;  /* 0x0000000b0c077223 */ /* 0x008fc80000000007 */
[----:B----4-:R-:W-:-:S04]  /*0af0*/  FFMA R7, R14, R15, R7 ;  /* 0x0000000f0e077223 */ /* 0x010fc80000000007 */
[----:B-----5:R-:W-:-:S07]  /*0b00*/  FFMA R13, R16, R17, R7 ;  /* 0x00000011100d7223 */ /* 0x020fce0000000007 */
.L_x_6:
[----:B------:R-:W-:Y:S05]  /*0b10*/  BRA.U !UP1, `(.L_x_2) ;  /* 0x00000001093c7547 */ /* 0x000fea000b800000 */
[----:B------:R-:W0:Y:S01]  /*0b20*/  LDC.64 R14, c[0x0][0x380] ;  /* 0x0000e000ff0e7b82 */ /* 0x000e220000000a00 */
[----:B------:R-:W-:Y:S01]  /*0b30*/  IADD3 R9, PT, PT, R9, UR4, RZ ;  /* 0x0000000409097c10 */ /* 0x000fe2000fffe0ff */
[----:B------:R-:W-:Y:S01]  /*0b40*/  UIADD3 UR5, UPT, UPT, -UR5, URZ, URZ ;  /* 0x000000ff05057290 */ /* 0x000fe2000fffe1ff */
[----:B------:R-:W-:-:S05]  /*0b50*/  IADD3 R7, PT, PT, R8, UR4, RZ ;  /* 0x0000000408077c10 */ /* 0x000fca000fffe0ff */
[----:B------:R-:W1:Y:S06]  /*0b60*/  LDC.64 R10, c[0x0][0x388] ;  /* 0x0000e200ff0a7b82 */ /* 0x000e6c0000000a00 */
.L_x_7:
[----:B-1----:R-:W-:-:S04]  /*0b70*/  IMAD.WIDE R2, R9, 0x4, R10 ;  /* 0x0000000409027825 */ /* 0x002fc800078e020a */
[----:B0-----:R-:W-:Y:S02]  /*0b80*/  IMAD.WIDE R4, R7, 0x4, R14 ;  /* 0x0000000407047825 */ /* 0x001fe400078e020e */
[----:B------:R-:W2:Y:S04]  /*0b90*/  LDG.E R2, desc[UR16][R2.64] ;  /* 0x0000001002027981 */ /* 0x000ea8000c1e1900 */
[----:B------:R-:W2:Y:S01]  /*0ba0*/  LDG.E R4, desc[UR16][R4.64] ;  /* 0x0000001004047981 */ /* 0x000ea2000c1e1900 */
[----:B------:R-:W-:Y:S01]  /*0bb0*/  UIADD3 UR5, UPT, UPT, UR5, 0x1, URZ ;  /* 0x0000000105057890 */ /* 0x000fe2000fffe0ff */
[----:B------:R-:W-:Y:S02]  /*0bc0*/  IADD3 R9, PT, PT, R9, 0x1, RZ ;  /* 0x0000000109097810 */ /* 0x000fe40007ffe0ff */
[----:B------:R-:W-:Y:S01]  /*0bd0*/  IADD3 R7, PT, PT, R7, 0x1, RZ ;  /* 0x0000000107077810 */ /* 0x000fe20007ffe0ff */
[----:B------:R-:W-:Y:S01]  /*0be0*/  UISETP.NE.AND UP0, UPT, UR5, URZ, UPT ;  /* 0x000000ff0500728c */ /* 0x000fe2000bf05270 */
[----:B--2---:R-:W-:-:S08]  /*0bf0*/  FFMA R13, R4, R2, R13 ;  /* 0x00000002040d7223 */ /* 0x004fd0000000000d */
[----:B------:R-:W-:Y:S05]  /*0c00*/  BRA.U UP0, `(.L_x_7) ;  /* 0xfffffffd00d87547 */ /* 0x000fea000b83ffff */
.L_x_2:
[----:B------:R-:W0:Y:S01]  /*0c10*/  LDCU.64 UR4, c[0x0][0x390] ;  /* 0x00007200ff0477ac */ /* 0x000e220008000a00 */
[----:B------:R-:W1:Y:S01]  /*0c20*/  LDC.64 R2, c[0x0][0x398] ;  /* 0x0000e600ff027b82 */ /* 0x000e620000000a00 */
[----:B0-----:R-:W-:-:S04]  /*0c30*/  UISETP.NE.U32.AND UP0, UPT, UR4, URZ, UPT ;  /* 0x000000ff0400728c */ /* 0x001fc8000bf05070 */
[----:B------:R-:W-:Y:S01]  /*0c40*/  UISETP.NE.AND.EX UP0, UPT, UR5, URZ, UPT, UP0 ;  /* 0x000000ff0500728c */ /* 0x000fe2000bf05300 */
[----:B-1----:R-:W-:-:S08]  /*0c50*/  IMAD.WIDE R2, R0, 0x4, R2 ;  /* 0x0000000400027825 */ /* 0x002fd000078e0202 */
[----:B------:R-:W-:Y:S05]  /*0c60*/  BRA.U !UP0, `(.L_x_8) ;  /* 0x0000000108107547 */ /* 0x000fea000b800000 */
[----:B------:R-:W0:Y:S02]  /*0c70*/  LDC.64 R4, c[0x0][0x390] ;  /* 0x0000e400ff047b82 */ /* 0x000e240000000a00 */
[----:B0-----:R-:W-:-:S06]  /*0c80*/  IMAD.WIDE R6, R6, 0x4, R4 ;  /* 0x0000000406067825 */ /* 0x001fcc00078e0204 */
[----:B------:R-:W2:Y:S02]  /*0c90*/  LDG.E R6, desc[UR16][R6.64] ;  /* 0x0000001006067981 */ /* 0x000ea4000c1e1900 */
[----:B--2---:R-:W-:-:S07]  /*0ca0*/  FADD R13, R13, R6 ;  /* 0x000000060d0d7221 */ /* 0x004fce0000000000 */
.L_x_8:
[----:B------:R-:W-:Y:S01]  /*0cb0*/  STG.E desc[UR16][R2.64], R13 ;  /* 0x0000000d02007986 */ /* 0x000fe2000c101910 */
[----:B------:R-:W-:Y:S05]  /*0cc0*/  EXIT ;  /* 0x000000000000794d */ /* 0x000fea0003800000 */
.L_x_9:
        /* <DEDUP_REMOVED lines=11> */
.L_x_32:


//--------------------- .text._Z24maxpool2d_kernel_batchedPKfPfiiiiiiii --------------------------
	.section	.text._Z24maxpool2d_kernel_batchedPKfPfiiiiiiii,"ax",@progbits
	.align	128
        .global         _Z24maxpool2d_kernel_batchedPKfPfiiiiiiii
        .type           _Z24maxpool2d_kernel_batchedPKfPfiiiiiiii,@function
        .size           _Z24maxpool2d_kernel_batchedPKfPfiiiiiiii,(.L_x_33 - _Z24maxpool2d_kernel_batchedPKfPfiiiiiiii)
        .other          _Z24maxpool2d_kernel_batchedPKfPfiiiiiiii,@"STO_CUDA_ENTRY STV_DEFAULT"
_Z24maxpool2d_kernel_batchedPKfPfiiiiiiii:
.text._Z24maxpool2d_kernel_batchedPKfPfiiiiiiii:
[----:B------:R-:W-:Y:S01]  /*0000*/  LDC R1, c[0x0][0x37c] ;  /* 0x0000df00ff017b82 */ /* 0x000fe20000000800 */
[----:B------:R-:W0:Y:S07]  /*0010*/  S2R R3, SR_TID.X ;  /* 0x0000000000037919 */ /* 0x000e2e0000002100 */
[----:B------:R-:W1:Y:S01]  /*0020*/  LDC.64 R8, c[0x0][0x3a8] ;  /* 0x0000ea00ff087b82 */ /* 0x000e620000000a00 */
[----:B------:R-:W2:Y:S07]  /*0030*/  LDCU.64 UR6, c[0x0][0x390] ;  /* 0x00007200ff0677ac */ /* 0x000eae0008000a00 */
[----:B------:R-:W0:Y:S08]  /*0040*/  S2UR UR5, SR_CTAID.X ;  /* 0x00000000000579c3 */ /* 0x000e300000002500 */
[----:B------:R-:W0:Y:S01]  /*0050*/  LDC R0, c[0x0][0x360] ;  /* 0x0000d800ff007b82 */ /* 0x000e220000000800 */
[----:B--2---:R-:W-:Y:S01]  /*0060*/  UIMAD UR4, UR7, UR6, URZ ;  /* 0x00000006070472a4 */ /* 0x004fe2000f8e02ff */
[----:B-1----:R-:W-:-:S02]  /*0070*/  IMAD R8, R9, R8, RZ ;  /* 0x0000000809087224 */ /* 0x002fc400078e02ff */
[----:B0-----:R-:W-:-:S03]  /*0080*/  IMAD R0, R0, UR5, R3 ;  /* 0x0000000500007c24 */ /* 0x001fc6000f8e0203 */
[----:B------:R-:W-:-:S05]  /*0090*/  IMAD R3, R8, UR4, RZ ;  /* 0x0000000408037c24 */ /* 0x000fca000f8e02ff */
[----:B------:R-:W-:-:S13]  /*00a0*/  ISETP.GE.AND P0, PT, R0, R3, PT ;  /* 0x000000030000720c */ /* 0x000fda0003f06270 */
[----:B------:R-:W-:Y:S05]  /*00b0*/  @P0 EXIT ;  /* 0x000000000000094d */ /* 0x000fea0003800000 */
[----:B------:R-:W-:Y:S01]  /*00c0*/  IMAD R3, R8, UR7, RZ ;  /* 0x0000000708037c24 */ /* 0x000fe2000f8e02ff */
[----:B------:R-:W-:Y:S01]  /*00d0*/  IABS R10, R0 ;  /* 0x00000000000a7213 */ /* 0x000fe20000000000 */
[----:B------:R-:W0:Y:S03]  /*00e0*/  LDCU.64 UR8, c[0x0][0x358] ;  /* 0x00006b00ff0877ac */ /* 0x000e260008000a00 */
[----:B------:R-:W-:-:S04]  /*00f0*/  IABS R11, R3 ;  /* 0x00000003000b7213 */ /* 0x000fc80000000000 */
[----:B------:R-:W1:Y:S08]  /*0100*/  I2F.RP R2, R11 ;  /* 0x0000000b00027306 */ /* 0x000e700000209400 */
[----:B-1----:R-:W1:Y:S02]  /*0110*/  MUFU.RCP R2, R2 ;  /* 0x0000000200027308 */ /* 0x002e640000001000 */
[----:B-1----:R-:W-:Y:S01]  /*0120*/  VIADD R4, R2, 0xffffffe ;  /* 0x0ffffffe02047836 */ /* 0x002fe20000000000 */
[----:B------:R-:W-:-:S05]  /*0130*/  IABS R2, R8 ;  /* 0x0000000800027213 */ /* 0x000fca0000000000 */
[----:B------:R1:W2:Y:S02]  /*0140*/  F2I.FTZ.U32.TRUNC.NTZ R5, R4 ;  /* 0x0000000400057305 */ /* 0x0002a4000021f000 */
[----:B-1----:R-:W-:Y:S02]  /*0150*/  IMAD.MOV.U32 R4, RZ, RZ, RZ ;  /* 0x000000ffff047224 */ /* 0x002fe400078e00ff */
[----:B--2---:R-:W-:-:S04]  /*0160*/  IMAD.MOV R6, RZ, RZ, -R5 ;  /* 0x000000ffff067224 */ /* 0x004fc800078e0a05 */
[----:B------:R-:W-:Y:S01]  /*0170*/  IMAD R7, R6, R11, RZ ;  /* 0x0000000b06077224 */ /* 0x000fe200078e02ff */
[----:B------:R-:W-:-:S03]  /*0180*/  IABS R6, R3 ;  /* 0x0000000300067213 */ /* 0x000fc60000000000 */
[----:B------:R-:W-:-:S04]  /*0190*/  IMAD.HI.U32 R5, R5, R7, R4 ;  /* 0x0000000705057227 */ /* 0x000fc800078e0004 */
[----:B------:R-:W-:Y:S02]  /*01a0*/  IMAD.MOV R4, RZ, RZ, -R6 ;  /* 0x000000ffff047224 */ /* 0x000fe400078e0a06 */
[----:B------:R-:W-:Y:S01]  /*01b0*/  IMAD.HI.U32 R7, R5, R10, RZ ;  /* 0x0000000a05077227 */ /* 0x000fe200078e00ff */
[----:B------:R-:W1:Y:S03]  /*01c0*/  I2F.RP R6, R2 ;  /* 0x0000000200067306 */ /* 0x000e660000209400 */
[----:B------:R-:W-:-:S05]  /*01d0*/  IMAD R4, R7, R4, R10 ;  /* 0x0000000407047224 */ /* 0x000fca00078e020a */
[----:B------:R-:W-:Y:S01]  /*01e0*/  ISETP.GT.U32.AND P1, PT, R11, R4, PT ;  /* 0x000000040b00720c */ /* 0x000fe20003f24070 */
[----:B-1----:R-:W1:-:S12]  /*01f0*/  MUFU.RCP R6, R6 ;  /* 0x0000000600067308 */ /* 0x002e580000001000 */
[----:B------:R-:W-:Y:S02]  /*0200*/  @!P1 IMAD.IADD R4, R4, 0x1, -R11 ;  /* 0x0000000104049824 */ /* 0x000fe400078e0a0b */
[----:B------:R-:W-:Y:S01]  /*0210*/  @!P1 VIADD R7, R7, 0x1 ;  /* 0x0000000107079836 */ /* 0x000fe20000000000 */
[----:B------:R-:W-:Y:S02]  /*0220*/  ISETP.NE.AND P1, PT, R3, RZ, PT ;  /* 0x000000ff0300720c */ /* 0x000fe40003f25270 */
[----:B------:R-:W-:Y:S02]  /*0230*/  ISETP.GE.U32.AND P0, PT, R4, R11, PT ;  /* 0x0000000b0400720c */ /* 0x000fe40003f06070 */
[----:B------:R-:W-:-:S04]  /*0240*/  LOP3.LUT R4, R0, R3, RZ, 0x3c, !PT ;  /* 0x0000000300047212 */ /* 0x000fc800078e3cff */
[----:B------:R-:W-:Y:S01]  /*0250*/  ISETP.GE.AND P2, PT, R4, RZ, PT ;  /* 0x000000ff0400720c */ /* 0x000fe20003f46270 */
[----:B-1----:R-:W-:-:S04]  /*0260*/  VIADD R4, R6, 0xffffffe ;  /* 0x0ffffffe06047836 */ /* 0x002fc80000000000 */
[----:B------:R1:W2:Y:S02]  /*0270*/  F2I.FTZ.U32.TRUNC.NTZ R5, R4 ;  /* 0x0000000400057305 */ /* 0x0002a4000021f000 */
[----:B------:R-:W-:-:S06]  /*0280*/  @P0 VIADD R7, R7, 0x1 ;  /* 0x0000000107070836 */ /* 0x000fcc0000000000 */
[----:B------:R-:W-:Y:S01]  /*0290*/  @!P2 IMAD.MOV R7, RZ, RZ, -R7 ;  /* 0x000000ffff07a224 */ /* 0x000fe200078e0a07 */
[----:B------:R-:W-:Y:S01]  /*02a0*/  @!P1 LOP3.LUT R7, RZ, R3, RZ, 0x33, !PT ;  /* 0x00000003ff079212 */ /* 0x000fe200078e33ff */
[----:B-1----:R-:W-:-:S04]  /*02b0*/  IMAD.MOV.U32 R4, RZ, RZ, RZ ;  /* 0x000000ffff047224 */ /* 0x002fc800078e00ff */
[----:B------:R-:W-:Y:S02]  /*02c0*/  IMAD.MOV R6, RZ, RZ, -R7 ;  /* 0x000000ffff067224 */ /* 0x000fe400078e0a07 */
[----:B--2---:R-:W-:Y:S02]  /*02d0*/  IMAD.MOV R11, RZ, RZ, -R5 ;  /* 0x000000ffff0b7224 */ /* 0x004fe400078e0a05 */
[----:B------:R-:W-:Y:S01]  /*02e0*/  IMAD R13, R3, R6, R0 ;  /* 0x00000006030d7224 */ /* 0x000fe200078e0200 */
[----:B------:R-:W-:Y:S01]  /*02f0*/  IABS R6, R8 ;  /* 0x0000000800067213 */ /* 0x000fe20000000000 */
[----:B------:R-:W-:-:S03]  /*0300*/  IMAD R3, R11, R2, RZ ;  /* 0x000000020b037224 */ /* 0x000fc600078e02ff */
[----:B------:R-:W-:Y:S01]  /*0310*/  IABS R0, R13 ;  /* 0x0000000d00007213 */ /* 0x000fe20000000000 */
[----:B------:R-:W-:Y:S01]  /*0320*/  IMAD.HI.U32 R4, R5, R3, R4 ;  /* 0x0000000305047227 */ /* 0x000fe200078e0004 */
[----:B------:R-:W-:-:S03]  /*0330*/  IABS R3, R9 ;  /* 0x0000000900037213 */ /* 0x000fc60000000000 */
[----:B------:R-:W-:Y:S02]  /*0340*/  IMAD.MOV.U32 R5, RZ, RZ, R0 ;  /* 0x000000ffff057224 */ /* 0x000fe400078e0000 */
        /* <DEDUP_REMOVED lines=20> */
[----:B------:R-:W-:Y:S02]  /*0490*/  IMAD R8, R8, R11, R13 ;  /* 0x0000000b08087224 */ /* 0x000fe400078e020d */
[----:B------:R-:W-:-:S03]  /*04a0*/  IMAD R11, R2, R3, RZ ;  /* 0x00000003020b7224 */ /* 0x000fc600078e02ff */
[----:B------:R-:W-:Y:S01]  /*04b0*/  IABS R2, R8 ;  /* 0x0000000800027213 */ /* 0x000fe20000000000 */
[----:B------:R-:W-:Y:S02]  /*04c0*/  IMAD.HI.U32 R4, R5, R11, R4 ;  /* 0x0000000b05047227 */ /* 0x000fe400078e0004 */
[----:B------:R-:W1:Y:S04]  /*04d0*/  LDC R11, c[0x0][0x3a0] ;  /* 0x0000e800ff0b7b82 */ /* 0x000e680000000800 */
[----:B------:R-:W-:-:S04]  /*04e0*/  IMAD.HI.U32 R6, R4, R2, RZ ;  /* 0x0000000204067227 */ /* 0x000fc800078e00ff */
[----:B------:R-:W-:-:S04]  /*04f0*/  IMAD.MOV R4, RZ, RZ, -R6 ;  /* 0x000000ffff047224 */ /* 0x000fc800078e0a06 */
[----:B------:R-:W-:-:S05]  /*0500*/  IMAD R2, R3, R4, R2 ;  /* 0x0000000403027224 */ /* 0x000fca00078e0202 */
[----:B------:R-:W-:-:S13]  /*0510*/  ISETP.GT.U32.AND P1, PT, R3, R2, PT ;  /* 0x000000020300720c */ /* 0x000fda0003f24070 */
[----:B------:R-:W-:Y:S02]  /*0520*/  @!P1 IMAD.IADD R2, R2, 0x1, -R3 ;  /* 0x0000000102029824 */ /* 0x000fe400078e0a03 */
[----:B------:R-:W-:Y:S01]  /*0530*/  @!P1 VIADD R6, R6, 0x1 ;  /* 0x0000000106069836 */ /* 0x000fe20000000000 */
[----:B------:R-:W-:Y:S02]  /*0540*/  ISETP.NE.AND P1, PT, R9, RZ, PT ;  /* 0x000000ff0900720c */ /* 0x000fe40003f25270 */
[----:B------:R-:W-:Y:S02]  /*0550*/  ISETP.GE.U32.AND P0, PT, R2, R3, PT ;  /* 0x000000030200720c */ /* 0x000fe40003f06070 */
[----:B------:R-:W-:-:S04]  /*0560*/  LOP3.LUT R2, R8, R9, RZ, 0x3c, !PT ;  /* 0x0000000908027212 */ /* 0x000fc800078e3cff */
[----:B------:R-:W-:-:S07]  /*0570*/  ISETP.GE.AND P2, PT, R2, RZ, PT ;  /* 0x000000ff0200720c */ /* 0x000fce0003f46270 */
[----:B------:R-:W-:Y:S01]  /*0580*/  @P0 VIADD R6, R6, 0x1 ;  /* 0x0000000106060836 */ /* 0x000fe20000000000 */
[----:B-1----:R-:W-:-:S05]  /*0590*/  ISETP.GE.AND P0, PT, R11, 0x1, PT ;  /* 0x000000010b00780c */ /* 0x002fca0003f06270 */
[----:B------:R-:W-:Y:S01]  /*05a0*/  @!P2 IMAD.MOV R6, RZ, RZ, -R6 ;  /* 0x000000ffff06a224 */ /* 0x000fe200078e0a06 */
[----:B------:R-:W-:-:S05]  /*05b0*/  @!P1 LOP3.LUT R6, RZ, R9, RZ, 0x33, !PT ;  /* 0x00000009ff069212 */ /* 0x000fca00078e33ff */
[----:B------:R-:W-:-:S04]  /*05c0*/  IMAD.MOV R2, RZ, RZ, -R6 ;  /* 0x000000ffff027224 */ /* 0x000fc800078e0a06 */
[----:B------:R-:W-:Y:S02]  /*05d0*/  IMAD R9, R9, R2, R8 ;  /* 0x0000000209097224 */ /* 0x000fe400078e0208 */
[----:B------:R-:W-:Y:S01]  /*05e0*/  IMAD.MOV.U32 R8, RZ, RZ, -0x319194d8 ;  /* 0xce6e6b28ff087424 */ /* 0x000fe200078e00ff */
[----:B0-----:R-:W-:Y:S06]  /*05f0*/  @!P0 BRA `(.L_x_10) ;  /* 0x0000000800f08947 */ /* 0x001fec0003800000 */
[----:B------:R-:W-:Y:S01]  /*0600*/  LOP3.LUT R17, R11, 0xf, RZ, 0xc0, !PT ;  /* 0x0000000f0b117812 */ /* 0x000fe200078ec0ff */
[----:B------:R-:W-:Y:S01]  /*0610*/  IMAD R12, R7, UR7, R0 ;  /* 0x00000007070c7c24 */ /* 0x000fe2000f8e0200 */
[C---:B------:R-:W-:Y:S01]  /*0620*/  LOP3.LUT R18, R11.reuse, 0x7, RZ, 0xc0, !PT ;  /* 0x000000070b127812 */ /* 0x040fe200078ec0ff */
[----:B------:R-:W-:Y:S01]  /*0630*/  IMAD.MOV.U32 R8, RZ, RZ, -0x319194d8 ;  /* 0xce6e6b28ff087424 */ /* 0x000fe200078e00ff */
[C---:B------:R-:W-:Y:S01]  /*0640*/  LOP3.LUT R10, R11.reuse, 0x7ffffff0, RZ, 0xc0, !PT ;  /* 0x7ffffff00b0a7812 */ /* 0x040fe200078ec0ff */
[----:B------:R-:W-:Y:S01]  /*0650*/  UMOV UR4, URZ ;  /* 0x000000ff00047c82 */ /* 0x000fe20008000000 */
[----:B------:R-:W-:-:S07]  /*0660*/  LOP3.LUT R11, R11, 0x3, RZ, 0xc0, !PT ;  /* 0x000000030b0b7812 */ /* 0x000fce00078ec0ff */
.L_x_18:
[----:B------:R-:W0:Y:S01]  /*0670*/  LDCU.64 UR10, c[0x0][0x3a0] ;  /* 0x00007400ff0a77ac */ /* 0x000e220008000a00 */
[----:B------:R-:W-:Y:S01]  /*0680*/  IMAD.MOV.U32 R4, RZ, RZ, RZ ;  /* 0x000000ffff047224 */ /* 0x000fe200078e00ff */
[----:B------:R-:W1:Y:S01]  /*0690*/  LDCU UR5, c[0x0][0x398] ;  /* 0x00007300ff0577ac */ /* 0x000e620008000800 */
[----:B0-----:R-:W-:Y:S01]  /*06a0*/  UISETP.GE.U32.AND UP0, UPT, UR10, 0x10, UPT ;  /* 0x000000100a00788c */ /* 0x001fe2000bf06070 */
[----:B------:R-:W-:-:S04]  /*06b0*/  IMAD.U32 R16, RZ, RZ, UR11 ;  /* 0x0000000bff107e24 */ /* 0x000fc8000f8e00ff */
[----:B------:R-:W-:Y:S01]  /*06c0*/  IMAD R13, R6, R16, UR4 ;  /* 0x00000004060d7e24 */ /* 0x000fe2000f8e0210 */
[----:B------:R-:W-:-:S03]  /*06d0*/  UIADD3 UR4, UPT, UPT, UR4, 0x1, URZ ;  /* 0x0000000104047890 */ /* 0x000fc6000fffe0ff */
[----:B-1----:R-:W-:Y:S01]  /*06e0*/  IMAD R14, R12, UR5, R13 ;  /* 0x000000050c0e7c24 */ /* 0x002fe2000f8e020d */
[----:B------:R-:W-:Y:S01]  /*06f0*/  UISETP.NE.AND UP1, UPT, UR4, UR10, UPT ;  /* 0x0000000a0400728c */ /* 0x000fe2000bf25270 */
[----:B------:R-:W-:Y:S10]  /*0700*/  BRA.U !UP0, `(.L_x_11) ;  /* 0x00000005082c7547 */ /* 0x000ff4000b800000 */
[----:B------:R-:W0:Y:S01]  /*0710*/  LDC R16, c[0x0][0x3a4] ;  /* 0x0000e900ff107b82 */ /* 0x000e220000000800 */
[----:B------:R-:W-:Y:S01]  /*0720*/  ISETP.GE.AND P0, PT, R13, UR5, PT ;  /* 0x000000050d007c0c */ /* 0x000fe2000bf06270 */
[----:B------:R-:W1:Y:S01]  /*0730*/  LDCU UR6, c[0x0][0x39c] ;  /* 0x00007380ff0677ac */ /* 0x000e620008000800 */
[----:B------:R-:W-:-:S05]  /*0740*/  UMOV UR5, URZ ;  /* 0x000000ff00057c82 */ /* 0x000fca0008000000 */
[----:B------:R-:W2:Y:S06]  /*0750*/  LDC.64 R2, c[0x0][0x380] ;  /* 0x0000e000ff027b82 */ /* 0x000eac0000000a00 */
.L_x_12:
[----:B0-----:R-:W-:-:S04]  /*0760*/  IMAD R15, R9, R16, UR5 ;  /* 0x00000005090f7e24 */ /* 0x001fc8000f8e0210 */
[C---:B------:R-:W-:Y:S01]  /*0770*/  VIADD R4, R15.reuse, 0x1 ;  /* 0x000000010f047836 */ /* 0x040fe20000000000 */
[C---:B-1----:R-:W-:Y:S01]  /*0780*/  ISETP.GE.OR P5, PT, R15.reuse, UR6, P0 ;  /* 0x000000060f007c0c */ /* 0x042fe200087a6670 */
[----:B------:R-:W-:Y:S02]  /*0790*/  VIADD R19, R15, 0x2 ;  /* 0x000000020f137836 */ /* 0x000fe40000000000 */
[----:B------:R-:W-:Y:S01]  /*07a0*/  IMAD R5, R14, UR6, R15 ;  /* 0x000000060e057c24 */ /* 0x000fe2000f8e020f */
[----:B------:R-:W-:Y:S02]  /*07b0*/  ISETP.GE.OR P4, PT, R4, UR6, P0 ;  /* 0x0000000604007c0c */ /* 0x000fe40008786670 */
[----:B------:R-:W-:Y:S01]  /*07c0*/  ISETP.GE.OR P3, PT, R19, UR6, P0 ;  /* 0x0000000613007c0c */ /* 0x000fe20008766670 */
[----:B------:R-:W-:Y:S02]  /*07d0*/  VIADD R19, R15, 0x3 ;  /* 0x000000030f137836 */ /* 0x000fe40000000000 */
[----:B--2---:R-:W-:-:S03]  /*07e0*/  IMAD.WIDE R4, R5, 0x4, R2 ;  /* 0x0000000405047825 */ /* 0x004fc600078e0202 */
[----:B------:R-:W-:Y:S02]  /*07f0*/  ISETP.GE.OR P1, PT, R19, UR6, P0 ;  /* 0x0000000613007c0c */ /* 0x000fe40008726670 */
[----:B------:R-:W2:Y:S04]  /*0800*/  @!P5 LDG.E R21, desc[UR8][R4.64] ;  /* 0x000000080415d981 */ /* 0x000ea8000c1e1900 */
[----:B------:R-:W3:Y:S04]  /*0810*/  @!P4 LDG.E R23, desc[UR8][R4.64+0x4] ;  /* 0x000004080417c981 */ /* 0x000ee8000c1e1900 */
[----:B------:R-:W4:Y:S04]  /*0820*/  @!P3 LDG.E R25, desc[UR8][R4.64+0x8] ;  /* 0x000008080419b981 */ /* 0x000f28000c1e1900 */
[----:B------:R-:W5:Y:S01]  /*0830*/  @!P1 LDG.E R19, desc[UR8][R4.64+0xc] ;  /* 0x00000c0804139981 */ /* 0x000f62000c1e1900 */
[----:B------:R-:W-:-:S02]  /*0840*/  VIADD R20, R15, 0x4 ;  /* 0x000000040f147836 */ /* 0x000fc40000000000 */
[----:B------:R-:W-:-:S03]  /*0850*/  VIADD R22, R15, 0x6 ;  /* 0x000000060f167836 */ /* 0x000fc60000000000 */
[----:B------:R-:W-:Y:S01]  /*0860*/  ISETP.GE.OR P2, PT, R20, UR6, P0 ;  /* 0x0000000614007c0c */ /* 0x000fe20008746670 */
[----:B------:R-:W-:-:S05]  /*0870*/  VIADD R20, R15, 0x5 ;  /* 0x000000050f147836 */ /* 0x000fca0000000000 */
[----:B------:R-:W-:Y:S01]  /*0880*/  ISETP.GE.OR P6, PT, R20, UR6, P0 ;  /* 0x0000000614007c0c */ /* 0x000fe200087c6670 */
[C---:B------:R-:W-:Y:S01]  /*0890*/  VIADD R20, R15.reuse, 0x7 ;  /* 0x000000070f147836 */ /* 0x040fe20000000000 */
[----:B--2---:R-:W-:Y:S02]  /*08a0*/  @!P5 FMNMX R8, R8, R21, !PT ;  /* 0x000000150808d209 */ /* 0x004fe40007800000 */
[----:B------:R-:W-:Y:S01]  /*08b0*/  ISETP.GE.OR P5, PT, R22, UR6, P0 ;  /* 0x0000000616007c0c */ /* 0x000fe200087a6670 */
[C---:B------:R-:W-:Y:S01]  /*08c0*/  VIADD R22, R15.reuse, 0x8 ;  /* 0x000000080f167836 */ /* 0x040fe20000000000 */
[----:B---3--:R-:W-:Y:S01]  /*08d0*/  @!P4 FMNMX R8, R8, R23, !PT ;  /* 0x000000170808c209 */ /* 0x008fe20007800000 */
[----:B------:R-:W2:Y:S01]  /*08e0*/  @!P2 LDG.E R21, desc[UR8][R4.64+0x10] ;  /* 0x000010080415a981 */ /* 0x000ea2000c1e1900 */
[----:B------:R-:W-:Y:S01]  /*08f0*/  ISETP.GE.OR P4, PT, R20, UR6, P0 ;  /* 0x0000000614007c0c */ /* 0x000fe20008786670 */
[----:B------:R-:W-:Y:S01]  /*0900*/  VIADD R20, R15, 0x9 ;  /* 0x000000090f147836 */ /* 0x000fe20000000000 */
[----:B----4-:R-:W-:-:S02]  /*0910*/  @!P3 FMNMX R8, R8, R25, !PT ;  /* 0x000000190808b209 */ /* 0x010fc40007800000 */
[----:B------:R-:W-:Y:S01]  /*0920*/  ISETP.GE.OR P3, PT, R22, UR6, P0 ;  /* 0x0000000616007c0c */ /* 0x000fe20008766670 */
[----:B------:R-:W3:Y:S01]  /*0930*/  @!P6 LDG.E R25, desc[UR8][R4.64+0x14] ;  /* 0x000014080419e981 */ /* 0x000ee2000c1e1900 */
[----:B-----5:R-:W-:Y:S02]  /*0940*/  @!P1 FMNMX R8, R8, R19, !PT ;  /* 0x0000001308089209 */ /* 0x020fe40007800000 */
[----:B------:R-:W-:Y:S01]  /*0950*/  ISETP.GE.OR P1, PT, R20, UR6, P0 ;  /* 0x0000000614007c0c */ /* 0x000fe20008726670 */
[----:B------:R-:W4:Y:S04]  /*0960*/  @!P5 LDG.E R27, desc[UR8][R4.64+0x18] ;  /* 0x00001808041bd981 */ /* 0x000f28000c1e1900 */
[----:B------:R-:W5:Y:S04]  /*0970*/  @!P4 LDG.E R29, desc[UR8][R4.64+0x1c] ;  /* 0x00001c08041dc981 */ /* 0x000f68000c1e1900 */
[----:B------:R-:W5:Y:S04]  /*0980*/  @!P3 LDG.E R23, desc[UR8][R4.64+0x20] ;  /* 0x000020080417b981 */ /* 0x000f68000c1e1900 */
[----:B------:R-:W5:Y:S01]  /*0990*/  @!P1 LDG.E R19, desc[UR8][R4.64+0x24] ;  /* 0x0000240804139981 */ /* 0x000f62000c1e1900 */
[----:B------:R-:W-:-:S02]  /*09a0*/  VIADD R20, R15, 0xa ;  /* 0x0000000a0f147836 */ /* 0x000fc40000000000 */
[C---:B------:R-:W-:Y:S01]  /*09b0*/  VIADD R22, R15.reuse, 0xe ;  /* 0x0000000e0f167836 */ /* 0x040fe20000000000 */
[----:B--2---:R-:W-:Y:S02]  /*09c0*/  @!P2 FMNMX R8, R8, R21, !PT ;  /* 0x000000150808a209 */ /* 0x004fe40007800000 */
[----:B------:R-:W-:Y:S01]  /*09d0*/  ISETP.GE.OR P2, PT, R20, UR6, P0 ;  /* 0x0000000614007c0c */ /* 0x000fe20008746670 */
[C---:B------:R-:W-:Y:S02]  /*09e0*/  VIADD R20, R15.reuse, 0xb ;  /* 0x0000000b0f147836 */ /* 0x040fe40000000000 */
[C---:B------:R-:W-:Y:S01]  /*09f0*/  VIADD R21, R15.reuse, 0xc ;  /* 0x0000000c0f157836 */ /* 0x040fe20000000000 */
[----:B---3--:R-:W-:Y:S02]  /*0a00*/  @!P6 FMNMX R8, R8, R25, !PT ;  /* 0x000000190808e209 */ /* 0x008fe40007800000 */
[----:B------:R-:W-:Y:S01]  /*0a10*/  ISETP.GE.OR P6, PT, R20, UR6, P0 ;  /* 0x0000000614007c0c */ /* 0x000fe200087c6670 */
[----:B------:R-:W-:Y:S01]  /*0a20*/  VIADD R20, R15, 0xd ;  /* 0x0000000d0f147836 */ /* 0x000fe20000000000 */
[----:B----4-:R-:W-:-:S02]  /*0a30*/  @!P5 FMNMX R8, R8, R27, !PT ;  /* 0x0000001b0808d209 */ /* 0x010fc40007800000 */
[----:B------:R-:W-:Y:S02]  /*0a40*/  ISETP.GE.OR P5, PT, R21, UR6, P0 ;  /* 0x0000000615007c0c */ /* 0x000fe400087a6670 */
[----:B-----5:R-:W-:Y:S01]  /*0a50*/  @!P4 FMNMX R8, R8, R29, !PT ;  /* 0x0000001d0808c209 */ /* 0x020fe20007800000 */
[----:B------:R-:W2:Y:S01]  /*0a60*/  @!P2 LDG.E R21, desc[UR8][R4.64+0x28] ;  /* 0x000028080415a981 */ /* 0x000ea2000c1e1900 */
[----:B------:R-:W-:Y:S01]  /*0a70*/  ISETP.GE.OR P4, PT, R20, UR6, P0 ;  /* 0x0000000614007c0c */ /* 0x000fe20008786670 */
[----:B------:R-:W-:Y:S01]  /*0a80*/  VIADD R20, R15, 0xf ;  /* 0x0000000f0f147836 */ /* 0x000fe20000000000 */
[----:B------:R-:W-:Y:S02]  /*0a90*/  @!P3 FMNMX R8, R8, R23, !PT ;  /* 0x000000170808b209 */ /* 0x000fe40007800000 */
[----:B------:R-:W-:Y:S01]  /*0aa0*/  ISETP.GE.OR P3, PT, R22, UR6, P0 ;  /* 0x0000000616007c0c */ /* 0x000fe20008766670 */
[----:B------:R-:W3:Y:S01]  /*0ab0*/  @!P6 LDG.E R15, desc[UR8][R4.64+0x2c] ;  /* 0x00002c08040fe981 */ /* 0x000ee2000c1e1900 */
[----:B------:R-:W-:-:S02]  /*0ac0*/  @!P1 FMNMX R8, R8, R19, !PT ;  /* 0x0000001308089209 */ /* 0x000fc40007800000 */
[----:B------:R-:W-:Y:S01]  /*0ad0*/  ISETP.GE.OR P1, PT, R20, UR6, P0 ;  /* 0x0000000614007c0c */ /* 0x000fe20008726670 */
[----:B------:R-:W4:Y:S04]  /*0ae0*/  @!P5 LDG.E R19, desc[UR8][R4.64+0x30] ;  /* 0x000030080413d981 */ /* 0x000f28000c1e1900 */
[----:B------:R-:W5:Y:S04]  /*0af0*/  @!P4 LDG.E R23, desc[UR8][R4.64+0x34] ;  /* 0x000034080417c981 */ /* 0x000f68000c1e1900 */
[----:B------:R-:W5:Y:S04]  /*0b00*/  @!P3 LDG.E R25, desc[UR8][R4.64+0x38] ;  /* 0x000038080419b981 */ /* 0x000f68000c1e1900 */
[----:B------:R-:W5:Y:S01]  /*0b10*/  @!P1 LDG.E R27, desc[UR8][R4.64+0x3c] ;  /* 0x00003c08041b9981 */ /* 0x000f62000c1e1900 */
[----:B------:R-:W-:Y:S01]  /*0b20*/  UIADD3 UR5, UPT, UPT, UR5, 0x10, URZ ;  /* 0x0000001005057890 */ /* 0x000fe2000fffe0ff */
[----:B--2---:R-:W-:-:S05]  /*0b30*/  @!P2 FMNMX R8, R8, R21, !PT ;  /* 0x000000150808a209 */ /* 0x004fca0007800000 */
[----:B------:R-:W-:Y:S02]  /*0b40*/  ISETP.NE.AND P2, PT, R10, UR5, PT ;  /* 0x000000050a007c0c */ /* 0x000fe4000bf45270 */
[----:B---3--:R-:W-:-:S04]  /*0b50*/  @!P6 FMNMX R8, R8, R15, !PT ;  /* 0x0000000f0808e209 */ /* 0x008fc80007800000 */
[----:B----4-:R-:W-:-:S04]  /*0b60*/  @!P5 FMNMX R8, R8, R19, !PT ;  /* 0x000000130808d209 */ /* 0x010fc80007800000 */
[----:B-----5:R-:W-:-:S04]  /*0b70*/  @!P4 FMNMX R8, R8, R23, !PT ;  /* 0x000000170808c209 */ /* 0x020fc80007800000 */
[----:B------:R-:W-:-:S04]  /*0b80*/  @!P3 FMNMX R8, R8, R25, !PT ;  /* 0x000000190808b209 */ /* 0x000fc80007800000 */
[----:B------:R-:W-:Y:S01]  /*0b90*/  @!P1 FMNMX R8, R8, R27, !PT ;  /* 0x0000001b08089209 */ /* 0x000fe20007800000 */
[----:B------:R-:W-:Y:S06]  /*0ba0*/  @P2 BRA `(.L_x_12) ;  /* 0xfffffff800ec2947 */ /* 0x000fec000383ffff */
[----:B------:R-:W-:-:S07]  /*0bb0*/  IMAD.MOV.U32 R4, RZ, RZ, R10 ;  /* 0x000000ffff047224 */ /* 0x000fce00078e000a */
.L_x_11:
[----:B------:R-:W-:-:S13]  /*0bc0*/  ISETP.NE.AND P0, PT, R17, RZ, PT ;  /* 0x000000ff1100720c */ /* 0x000fda0003f05270 */
[----:B------:R-:W-:Y:S05]  /*0bd0*/  @!P0 BRA `(.L_x_13) ;  /* 0x0000000400748947 */ /* 0x000fea0003800000 */
[----:B------:R-:W-:Y:S01]  /*0be0*/  VIADD R2, R17, 0xffffffff ;  /* 0xffffffff11027836 */ /* 0x000fe20000000000 */
[----:B------:R-:W-:-:S04]  /*0bf0*/  ISETP.NE.AND P1, PT, R18, RZ, PT ;  /* 0x000000ff1200720c */ /* 0x000fc80003f25270 */
[----:B------:R-:W-:-:S13]  /*0c00*/  ISETP.GE.U32.AND P0, PT, R2, 0x7, PT ;  /* 0x000000070200780c */ /* 0x000fda0003f06070 */
[----:B------:R-:W-:Y:S05]  /*0c10*/  @!P0 BRA `(.L_x_14) ;  /* 0x0000000000988947 */ /* 0x000fea0003800000 */
[----:B------:R-:W0:Y:S01]  /*0c20*/  LDCU.64 UR10, c[0x0][0x398] ;  /* 0x00007300ff0a77ac */ /* 0x000e220008000a00 */
[----:B------:R-:W1:Y:S01]  /*0c30*/  LDC.64 R2, c[0x0][0x380] ;  /* 0x0000e000ff027b82 */ /* 0x000e620000000a00 */
[----:B------:R-:W-:-:S04]  /*0c40*/  IMAD R21, R9, R16, R4 ;  /* 0x0000001009157224 */ /* 0x000fc800078e0204 */
[----:B------:R-:W-:Y:S01]  /*0c50*/  VIADD R5, R21, 0x1 ;  /* 0x0000000115057836 */ /* 0x000fe20000000000 */
[----:B0-----:R-:W-:-:S04]  /*0c60*/  ISETP.GE.AND P0, PT, R13, UR10, PT ;  /* 0x0000000a0d007c0c */ /* 0x001fc8000bf06270 */
[----:B------:R-:W-:Y:S02]  /*0c70*/  ISETP.GE.OR P3, PT, R21, UR11, P0 ;  /* 0x0000000b15007c0c */ /* 0x000fe40008766670 */
[----:B------:R-:W-:Y:S01]  /*0c80*/  ISETP.GE.OR P2, PT, R5, UR11, P0 ;  /* 0x0000000b05007c0c */ /* 0x000fe20008746670 */
[----:B------:R-:W-:-:S04]  /*0c90*/  IMAD R5, R14, UR11, R21 ;  /* 0x0000000b0e057c24 */ /* 0x000fc8000f8e0215 */
[----:B-1----:R-:W-:-:S06]  /*0ca0*/  IMAD.WIDE R2, R5, 0x4, R2 ;  /* 0x0000000405027825 */ /* 0x002fcc00078e0202 */
[----:B------:R-:W2:Y:S04]  /*0cb0*/  @!P3 LDG.E R5, desc[UR8][R2.64] ;  /* 0x000000080205b981 */ /* 0x000ea8000c1e1900 */
[----:B------:R-:W3:Y:S01]  /*0cc0*/  @!P2 LDG.E R15, desc[UR8][R2.64+0x4] ;  /* 0x00000408020fa981 */ /* 0x000ee2000c1e1900 */
[C---:B------:R-:W-:Y:S02]  /*0cd0*/  VIADD R19, R21.reuse, 0x2 ;  /* 0x0000000215137836 */ /* 0x040fe40000000000 */
[----:B------:R-:W-:-:S03]  /*0ce0*/  VIADD R20, R21, 0x4 ;  /* 0x0000000415147836 */ /* 0x000fc60000000000 */
[----:B------:R-:W-:Y:S01]  /*0cf0*/  ISETP.GE.OR P6, PT, R19, UR11, P0 ;  /* 0x0000000b13007c0c */ /* 0x000fe200087c6670 */
[C---:B------:R-:W-:Y:S01]  /*0d00*/  VIADD R19, R21.reuse, 0x3 ;  /* 0x0000000315137836 */ /* 0x040fe20000000000 */
[----:B------:R-:W-:Y:S01]  /*0d10*/  ISETP.GE.OR P4, PT, R20, UR11, P0 ;  /* 0x0000000b14007c0c */ /* 0x000fe20008786670 */
[----:B------:R-:W-:-:S03]  /*0d20*/  VIADD R20, R21, 0x6 ;  /* 0x0000000615147836 */ /* 0x000fc60000000000 */
[----:B------:R-:W-:Y:S01]  /*0d30*/  ISETP.GE.OR P5, PT, R19, UR11, P0 ;  /* 0x0000000b13007c0c */ /* 0x000fe200087a6670 */
[----:B------:R-:W-:Y:S01]  /*0d40*/  VIADD R19, R21, 0x5 ;  /* 0x0000000515137836 */ /* 0x000fe20000000000 */
[----:B--2---:R-:W-:-:S04]  /*0d50*/  @!P3 FMNMX R8, R8, R5, !PT ;  /* 0x000000050808b209 */ /* 0x004fc80007800000 */
[----:B------:R-:W-:Y:S01]  /*0d60*/  ISETP.GE.OR P3, PT, R19, UR11, P0 ;  /* 0x0000000b13007c0c */ /* 0x000fe20008766670 */
[----:B------:R-:W2:Y:S01]  /*0d70*/  @!P6 LDG.E R5, desc[UR8][R2.64+0x8] ;  /* 0x000008080205e981 */ /* 0x000ea2000c1e1900 */
[----:B---3--:R-:W-:Y:S01]  /*0d80*/  @!P2 FMNMX R8, R8, R15, !PT ;  /* 0x0000000f0808a209 */ /* 0x008fe20007800000 */
[----:B------:R-:W-:Y:S01]  /*0d90*/  VIADD R19, R21, 0x7 ;  /* 0x0000000715137836 */ /* 0x000fe20000000000 */
[----:B------:R-:W-:-:S03]  /*0da0*/  ISETP.GE.OR P2, PT, R20, UR11, P0 ;  /* 0x0000000b14007c0c */ /* 0x000fc60008746670 */
[----:B------:R-:W3:Y:S01]  /*0db0*/  @!P5 LDG.E R15, desc[UR8][R2.64+0xc] ;  /* 0x00000c08020fd981 */ /* 0x000ee2000c1e1900 */
[----:B------:R-:W-:-:S03]  /*0dc0*/  ISETP.GE.OR P0, PT, R19, UR11, P0 ;  /* 0x0000000b13007c0c */ /* 0x000fc60008706670 */
[----:B------:R-:W4:Y:S04]  /*0dd0*/  @!P4 LDG.E R19, desc[UR8][R2.64+0x10] ;  /* 0x000010080213c981 */ /* 0x000f28000c1e1900 */
[----:B------:R-:W5:Y:S04]  /*0de0*/  @!P3 LDG.E R21, desc[UR8][R2.64+0x14] ;  /* 0x000014080215b981 */ /* 0x000f68000c1e1900 */
[----:B------:R-:W5:Y:S04]  /*0df0*/  @!P2 LDG.E R23, desc[UR8][R2.64+0x18] ;  /* 0x000018080217a981 */ /* 0x000f68000c1e1900 */
[----:B------:R-:W5:Y:S01]  /*0e00*/  @!P0 LDG.E R25, desc[UR8][R2.64+0x1c] ;  /* 0x00001c0802198981 */ /* 0x000f62000c1e1900 */
[----:B------:R-:W-:Y:S01]  /*0e10*/  VIADD R4, R4, 0x8 ;  /* 0x0000000804047836 */ /* 0x000fe20000000000 */
[----:B--2---:R-:W-:-:S04]  /*0e20*/  @!P6 FMNMX R8, R8, R5, !PT ;  /* 0x000000050808e209 */ /* 0x004fc80007800000 */
[----:B---3--:R-:W-:-:S04]  /*0e30*/  @!P5 FMNMX R8, R8, R15, !PT ;  /* 0x0000000f0808d209 */ /* 0x008fc80007800000 */
[----:B----4-:R-:W-:-:S04]  /*0e40*/  @!P4 FMNMX R8, R8, R19, !PT ;  /* 0x000000130808c209 */ /* 0x010fc80007800000 */
[----:B-----5:R-:W-:-:S04]  /*0e50*/  @!P3 FMNMX R8, R8, R21, !PT ;  /* 0x000000150808b209 */ /* 0x020fc80007800000 */
[----:B------:R-:W-:-:S04]  /*0e60*/  @!P2 FMNMX R8, R8, R23, !PT ;  /* 0x000000170808a209 */ /* 0x000fc80007800000 */
[----:B------:R-:W-:-:S07]  /*0e70*/  @!P0 FMNMX R8, R8, R25, !PT ;  /* 0x0000001908088209 */ /* 0x000fce0007800000 */
.L_x_14:
        /* <DEDUP_REMOVED lines=8> */
[C---:B------:R-:W-:Y:S02]  /*0f00*/  VIADD R19, R15.reuse, 0x1 ;  /* 0x000000010f137836 */ /* 0x040fe40000000000 */
[----:B------:R-:W-:Y:S01]  /*0f10*/  VIADD R20, R15, 0x2 ;  /* 0x000000020f147836 */ /* 0x000fe20000000000 */
[----:B0-----:R-:W-:Y:S01]  /*0f20*/  ISETP.GE.AND P0, PT, R13, UR10, PT ;  /* 0x0000000a0d007c0c */ /* 0x001fe2000bf06270 */
[----:B------:R-:W-:-:S03]  /*0f30*/  IMAD R5, R14, UR11, R15 ;  /* 0x0000000b0e057c24 */ /* 0x000fc6000f8e020f */
[----:B------:R-:W-:Y:S02]  /*0f40*/  ISETP.GE.OR P1, PT, R15, UR11, P0 ;  /* 0x0000000b0f007c0c */ /* 0x000fe40008726670 */
[----:B------:R-:W-:Y:S01]  /*0f50*/  ISETP.GE.OR P2, PT, R19, UR11, P0 ;  /* 0x0000000b13007c0c */ /* 0x000fe20008746670 */
[----:B-1----:R-:W-:Y:S01]  /*0f60*/  IMAD.WIDE R2, R5, 0x4, R2 ;  /* 0x0000000405027825 */ /* 0x002fe200078e0202 */
[----:B------:R-:W-:-:S03]  /*0f70*/  ISETP.GE.OR P3, PT, R20, UR11, P0 ;  /* 0x0000000b14007c0c */ /* 0x000fc60008766670 */
[----:B------:R-:W-:-:S05]  /*0f80*/  VIADD R5, R15, 0x3 ;  /* 0x000000030f057836 */ /* 0x000fca0000000000 */
[----:B------:R-:W-:Y:S02]  /*0f90*/  ISETP.GE.OR P0, PT, R5, UR11, P0 ;  /* 0x0000000b05007c0c */ /* 0x000fe40008706670 */
[----:B------:R-:W2:Y:S04]  /*0fa0*/  @!P1 LDG.E R5, desc[UR8][R2.64] ;  /* 0x0000000802059981 */ /* 0x000ea8000c1e1900 */
[----:B------:R-:W3:Y:S04]  /*0fb0*/  @!P2 LDG.E R15, desc[UR8][R2.64+0x4] ;  /* 0x00000408020fa981 */ /* 0x000ee8000c1e1900 */
[----:B------:R-:W4:Y:S04]  /*0fc0*/  @!P3 LDG.E R19, desc[UR8][R2.64+0x8] ;  /* 0x000008080213b981 */ /* 0x000f28000c1e1900 */
[----:B------:R-:W5:Y:S01]  /*0fd0*/  @!P0 LDG.E R21, desc[UR8][R2.64+0xc] ;  /* 0x00000c0802158981 */ /* 0x000f62000c1e1900 */
[----:B------:R-:W-:Y:S01]  /*0fe0*/  VIADD R4, R4, 0x4 ;  /* 0x0000000404047836 */ /* 0x000fe20000000000 */
[----:B--2---:R-:W-:-:S04]  /*0ff0*/  @!P1 FMNMX R8, R8, R5, !PT ;  /* 0x0000000508089209 */ /* 0x004fc80007800000 */
[----:B---3--:R-:W-:-:S04]  /*1000*/  @!P2 FMNMX R8, R8, R15, !PT ;  /* 0x0000000f0808a209 */ /* 0x008fc80007800000 */
[----:B----4-:R-:W-:-:S04]  /*1010*/  @!P3 FMNMX R8, R8, R19, !PT ;  /* 0x000000130808b209 */ /* 0x010fc80007800000 */
[----:B-----5:R-:W-:-:S07]  /*1020*/  @!P0 FMNMX R8, R8, R21, !PT ;  /* 0x0000001508088209 */ /* 0x020fce0007800000 */
.L_x_15:
[----:B------:R-:W-:Y:S05]  /*1030*/  @!P4 BRA `(.L_x_13) ;  /* 0x00000000005cc947 */ /* 0x000fea0003800000 */
[----:B------:R-:W0:Y:S01]  /*1040*/  LDCU.64 UR10, c[0x0][0x398] ;  /* 0x00007300ff0a77ac */ /* 0x000e220008000a00 */
[----:B------:R-:W1:Y:S01]  /*1050*/  LDC.64 R2, c[0x0][0x380] ;  /* 0x0000e000ff027b82 */ /* 0x000e620000000a00 */
[----:B------:R-:W-:Y:S01]  /*1060*/  IMAD R15, R9, R16, R4 ;  /* 0x00000010090f7224 */ /* 0x000fe200078e0204 */
[----:B------:R-:W-:Y:S01]  /*1070*/  BSSY.RECONVERGENT B0, `(.L_x_16) ;  /* 0x0000009000007945 */ /* 0x000fe20003800200 */
[----:B------:R-:W-:Y:S02]  /*1080*/  ISETP.NE.AND P2, PT, R11, 0x1, PT ;  /* 0x000000010b00780c */ /* 0x000fe40003f45270 */
[----:B0-----:R-:W-:Y:S01]  /*1090*/  ISETP.GE.AND P0, PT, R13, UR10, PT ;  /* 0x0000000a0d007c0c */ /* 0x001fe2000bf06270 */
[----:B------:R-:W-:-:S03]  /*10a0*/  IMAD R5, R14, UR11, R15 ;  /* 0x0000000b0e057c24 */ /* 0x000fc6000f8e020f */
[----:B------:R-:W-:Y:S01]  /*10b0*/  ISETP.GE.OR P1, PT, R15, UR11, P0 ;  /* 0x0000000b0f007c0c */ /* 0x000fe20008726670 */
[----:B-1----:R-:W-:-:S12]  /*10c0*/  IMAD.WIDE R2, R5, 0x4, R2 ;  /* 0x0000000405027825 */ /* 0x002fd800078e0202 */
[----:B------:R-:W-:Y:S05]  /*10d0*/  @P1 BRA `(.L_x_17) ;  /* 0x0000000000081947 */ /* 0x000fea0003800000 */
[----:B------:R-:W2:Y:S02]  /*10e0*/  LDG.E R5, desc[UR8][R2.64] ;  /* 0x0000000802057981 */ /* 0x000ea4000c1e1900 */
[----:B--2---:R-:W-:-:S07]  /*10f0*/  FMNMX R8, R8, R5, !PT ;  /* 0x0000000508087209 */ /* 0x004fce0007800000 */
.L_x_17:
[----:B------:R-:W-:Y:S05]  /*1100*/  BSYNC.RECONVERGENT B0 ;  /* 0x0000000000007941 */ /* 0x000fea0003800200 */
.L_x_16:
[----:B------:R-:W-:Y:S05]  /*1110*/  @!P2 BRA `(.L_x_13) ;  /* 0x000000000024a947 */ /* 0x000fea0003800000 */
[C---:B------:R-:W-:Y:S02]  /*1120*/  VIADD R5, R15.reuse, 0x1 ;  /* 0x000000010f057836 */ /* 0x040fe40000000000 */
[----:B------:R-:W-:-:S03]  /*1130*/  VIADD R4, R15, 0x2 ;  /* 0x000000020f047836 */ /* 0x000fc60000000000 */
[----:B------:R-:W-:Y:S02]  /*1140*/  ISETP.GE.OR P1, PT, R5, UR11, P0 ;  /* 0x0000000b05007c0c */ /* 0x000fe40008726670 */
[----:B------:R-:W-:-:S04]  /*1150*/  ISETP.GE.OR P0, PT, R4, UR11, P0 ;  /* 0x0000000b04007c0c */ /* 0x000fc80008706670 */
[----:B------:R-:W-:-:S07]  /*1160*/  ISETP.EQ.OR P0, PT, R11, 0x2, P0 ;  /* 0x000000020b00780c */ /* 0x000fce0000702670 */
[----:B------:R-:W2:Y:S06]  /*1170*/  @!P1 LDG.E R5, desc[UR8][R2.64+0x4] ;  /* 0x0000040802059981 */ /* 0x000eac000c1e1900 */
[----:B------:R-:W3:Y:S01]  /*1180*/  @!P0 LDG.E R13, desc[UR8][R2.64+0x8] ;  /* 0x00000808020d8981 */ /* 0x000ee2000c1e1900 */
[----:B--2---:R-:W-:-:S04]  /*1190*/  @!P1 FMNMX R8, R8, R5, !PT ;  /* 0x0000000508089209 */ /* 0x004fc80007800000 */
[----:B---3--:R-:W-:-:S07]  /*11a0*/  @!P0 FMNMX R8, R8, R13, !PT ;  /* 0x0000000d08088209 */ /* 0x008fce0007800000 */
.L_x_13:
[----:B------:R-:W-:Y:S05]  /*11b0*/  BRA.U UP1, `(.L_x_18) ;  /* 0xfffffff5012c7547 */ /* 0x000fea000b83ffff */
.L_x_10:
[----:B------:R-:W0:Y:S01]  /*11c0*/  LDCU UR5, c[0x0][0x394] ;  /* 0x00007280ff0577ac */ /* 0x000e220008000800 */
[----:B------:R-:W1:Y:S01]  /*11d0*/  LDC.64 R2, c[0x0][0x388] ;  /* 0x0000e200ff027b82 */ /* 0x000e620000000a00 */
[----:B------:R-:W2:Y:S01]  /*11e0*/  LDCU.64 UR10, c[0x0][0x3a8] ;  /* 0x00007500ff0a77ac */ /* 0x000ea20008000a00 */
[----:B0-----:R-:W-:-:S04]  /*11f0*/  IMAD R7, R7, UR5, R0 ;  /* 0x0000000507077c24 */ /* 0x001fc8000f8e0200 */
[----:B--2---:R-:W-:-:S04]  /*1200*/  IMAD R6, R7, UR10, R6 ;  /* 0x0000000a07067c24 */ /* 0x004fc8000f8e0206 */
[----:B------:R-:W-:-:S04]  /*1210*/  IMAD R9, R6, UR11, R9 ;  /* 0x0000000b06097c24 */ /* 0x000fc8000f8e0209 */
[----:B-1----:R-:W-:-:S05]  /*1220*/  IMAD.WIDE R2, R9, 0x4, R2 ;  /* 0x0000000409027825 */ /* 0x002fca00078e0202 */
[----:B------:R-:W-:Y:S01]  /*1230*/  STG.E desc[UR8][R2.64], R8 ;  /* 0x0000000802007986 */ /* 0x000fe2000c101908 */
[----:B------:R-:W-:Y:S05]  /*1240*/  EXIT ;  /* 0x000000000000794d */ /* 0x000fea0003800000 */
.L_x_19:
        /* <DEDUP_REMOVED lines=11> */
.L_x_33:


//--------------------- .text._Z21conv2d_kernel_batchedPKfS0_S0_Pfiiiiiiiiii --------------------------
	.section	.text._Z21conv2d_kernel_batchedPKfS0_S0_Pfiiiiiiiiii,"ax",@progbits
	.align	128
        .global         _Z21conv2d_kernel_batchedPKfS0_S0_Pfiiiiiiiiii
        .type           _Z21conv2d_kernel_batchedPKfS0_S0_Pfiiiiiiiiii,@function
        .size           _Z21conv2d_kernel_batchedPKfS0_S0_Pfiiiiiiiiii,(.L_x_34 - _Z21conv2d_kernel_batchedPKfS0_S0_Pfiiiiiiiiii)
        .other          _Z21conv2d_kernel_batchedPKfS0_S0_Pfiiiiiiiiii,@"STO_CUDA_ENTRY STV_DEFAULT"
_Z21conv2d_kernel_batchedPKfS0_S0_Pfiiiiiiiiii:
.text._Z21conv2d_kernel_batchedPKfS0_S0_Pfiiiiiiiiii:
[----:B------:R-:W-:Y:S01]  /*0000*/  LDC R1, c[0x0][0x37c] ;  /* 0x0000df00ff017b82 */ /* 0x000fe20000000800 */
[----:B------:R-:W0:Y:S07]  /*0010*/  S2R R5, SR_TID.Y ;  /* 0x0000000000057919 */ /* 0x000e2e0000002200 */
[----:B------:R-:W1:Y:S01]  /*0020*/  LDC R2, c[0x0][0x360] ;  /* 0x0000d800ff027b82 */ /* 0x000e620000000800 */
[----:B------:R-:W2:Y:S01]  /*0030*/  LDCU.64 UR6, c[0x0][0x3c0] ;  /* 0x00007800ff0677ac */ /* 0x000ea20008000a00 */
[----:B------:R-:W1:Y:S06]  /*0040*/  S2R R3, SR_TID.X ;  /* 0x0000000000037919 */ /* 0x000e6c0000002100 */
[----:B------:R-:W0:Y:S08]  /*0050*/  S2UR UR5, SR_CTAID.Y ;  /* 0x00000000000579c3 */ /* 0x000e300000002600 */
[----:B------:R-:W0:Y:S08]  /*0060*/  LDC R0, c[0x0][0x364] ;  /* 0x0000d900ff007b82 */ /* 0x000e300000000800 */
[----:B------:R-:W1:Y:S01]  /*0070*/  S2UR UR4, SR_CTAID.X ;  /* 0x00000000000479c3 */ /* 0x000e620000002500 */
[----:B0-----:R-:W-:-:S05]  /*0080*/  IMAD R0, R0, UR5, R5 ;  /* 0x0000000500007c24 */ /* 0x001fca000f8e0205 */
[----:B--2---:R-:W-:Y:S01]  /*0090*/  ISETP.GE.AND P0, PT, R0, UR6, PT ;  /* 0x0000000600007c0c */ /* 0x004fe2000bf06270 */
[----:B-1----:R-:W-:-:S05]  /*00a0*/  IMAD R2, R2, UR4, R3 ;  /* 0x0000000402027c24 */ /* 0x002fca000f8e0203 */
[----:B------:R-:W-:-:S13]  /*00b0*/  ISETP.GE.OR P0, PT, R2, UR7, P0 ;  /* 0x0000000702007c0c */ /* 0x000fda0008706670 */
[----:B------:R-:W-:Y:S05]  /*00c0*/  @P0 EXIT ;  /* 0x000000000000094d */ /* 0x000fea0003800000 */
[----:B------:R-:W0:Y:S01]  /*00d0*/  LDC R7, c[0x0][0x3a8] ;  /* 0x0000ea00ff077b82 */ /* 0x000e220000000800 */
[----:B------:R-:W1:Y:S01]  /*00e0*/  S2R R6, SR_CTAID.Z ;  /* 0x0000000000067919 */ /* 0x000e620000002700 */
[----:B------:R-:W2:Y:S01]  /*00f0*/  LDCU UR4, c[0x0][0x3a4] ;  /* 0x00007480ff0477ac */ /* 0x000ea20008000800 */
[----:B------:R-:W3:Y:S01]  /*0100*/  LDCU.64 UR10, c[0x0][0x358] ;  /* 0x00006b00ff0a77ac */ /* 0x000ee20008000a00 */
[----:B--2---:R-:W-:Y:S01]  /*0110*/  UISETP.GE.AND UP0, UPT, UR4, 0x1, UPT ;  /* 0x000000010400788c */ /* 0x004fe2000bf06270 */
[----:B0-----:R-:W-:-:S04]  /*0120*/  IABS R8, R7 ;  /* 0x0000000700087213 */ /* 0x001fc80000000000 */
[----:B------:R-:W0:Y:S01]  /*0130*/  I2F.RP R3, R8 ;  /* 0x0000000800037306 */ /* 0x000e220000209400 */
[----:B-1----:R-:W-:-:S07]  /*0140*/  IABS R10, R6 ;  /* 0x00000006000a7213 */ /* 0x002fce0000000000 */
[----:B0-----:R-:W0:Y:S02]  /*0150*/  MUFU.RCP R3, R3 ;  /* 0x0000000300037308 */ /* 0x001e240000001000 */
[----:B0-----:R-:W-:-:S06]  /*0160*/  VIADD R4, R3, 0xffffffe ;  /* 0x0ffffffe03047836 */ /* 0x001fcc0000000000 */
[----:B------:R0:W1:Y:S02]  /*0170*/  F2I.FTZ.U32.TRUNC.NTZ R5, R4 ;  /* 0x0000000400057305 */ /* 0x000064000021f000 */
[----:B0-----:R-:W-:Y:S02]  /*0180*/  IMAD.MOV.U32 R4, RZ, RZ, RZ ;  /* 0x000000ffff047224 */ /* 0x001fe400078e00ff */
[----:B-1----:R-:W-:-:S04]  /*0190*/  IMAD.MOV R9, RZ, RZ, -R5 ;  /* 0x000000ffff097224 */ /* 0x002fc800078e0a05 */
[----:B------:R-:W-:-:S04]  /*01a0*/  IMAD R9, R9, R8, RZ ;  /* 0x0000000809097224 */ /* 0x000fc800078e02ff */
[----:B------:R-:W-:Y:S01]  /*01b0*/  IMAD.HI.U32 R5, R5, R9, R4 ;  /* 0x0000000905057227 */ /* 0x000fe200078e0004 */
[----:B------:R-:W-:-:S03]  /*01c0*/  LOP3.LUT R4, R6, R7, RZ, 0x3c, !PT ;  /* 0x0000000706047212 */ /* 0x000fc600078e3cff */
[----:B------:R-:W-:Y:S01]  /*01d0*/  IMAD.MOV.U32 R9, RZ, RZ, R10 ;  /* 0x000000ffff097224 */ /* 0x000fe200078e000a */
[----:B------:R-:W-:-:S03]  /*01e0*/  ISETP.GE.AND P2, PT, R4, RZ, PT ;  /* 0x000000ff0400720c */ /* 0x000fc60003f46270 */
[----:B------:R-:W-:-:S04]  /*01f0*/  IMAD.HI.U32 R3, R5, R9, RZ ;  /* 0x0000000905037227 */ /* 0x000fc800078e00ff */
[----:B------:R-:W-:-:S04]  /*0200*/  IMAD.MOV R5, RZ, RZ, -R3 ;  /* 0x000000ffff057224 */ /* 0x000fc800078e0a03 */
[----:B------:R-:W-:-:S05]  /*0210*/  IMAD R5, R8, R5, R9 ;  /* 0x0000000508057224 */ /* 0x000fca00078e0209 */
[----:B------:R-:W-:-:S13]  /*0220*/  ISETP.GT.U32.AND P1, PT, R8, R5, PT ;  /* 0x000000050800720c */ /* 0x000fda0003f24070 */
[----:B------:R-:W-:Y:S02]  /*0230*/  @!P1 IMAD.IADD R5, R5, 0x1, -R8 ;  /* 0x0000000105059824 */ /* 0x000fe400078e0a08 */
[----:B------:R-:W-:Y:S01]  /*0240*/  @!P1 VIADD R3, R3, 0x1 ;  /* 0x0000000103039836 */ /* 0x000fe20000000000 */
[----:B------:R-:W-:Y:S02]  /*0250*/  ISETP.NE.AND P1, PT, R7, RZ, PT ;  /* 0x000000ff0700720c */ /* 0x000fe40003f25270 */
[----:B------:R-:W-:Y:S01]  /*0260*/  ISETP.GE.U32.AND P0, PT, R5, R8, PT ;  /* 0x000000080500720c */ /* 0x000fe20003f06070 */
[----:B------:R-:W-:-:S12]  /*0270*/  IMAD.MOV.U32 R5, RZ, RZ, RZ ;  /* 0x000000ffff057224 */ /* 0x000fd800078e00ff */
[----:B------:R-:W-:-:S04]  /*0280*/  @P0 VIADD R3, R3, 0x1 ;  /* 0x0000000103030836 */ /* 0x000fc80000000000 */
[----:B------:R-:W-:Y:S01]  /*0290*/  @!P2 IMAD.MOV R3, RZ, RZ, -R3 ;  /* 0x000000ffff03a224 */ /* 0x000fe200078e0a03 */
[----:B------:R-:W-:-:S05]  /*02a0*/  @!P1 LOP3.LUT R3, RZ, R7, RZ, 0x33, !PT ;  /* 0x00000007ff039212 */ /* 0x000fca00078e33ff */
[----:B------:R-:W-:-:S04]  /*02b0*/  IMAD.MOV R4, RZ, RZ, -R3 ;  /* 0x000000ffff047224 */ /* 0x000fc800078e0a03 */
[----:B------:R-:W-:Y:S01]  /*02c0*/  IMAD R4, R7, R4, R6 ;  /* 0x0000000407047224 */ /* 0x000fe200078e0206 */
[----:B---3--:R-:W-:Y:S06]  /*02d0*/  BRA.U !UP0, `(.L_x_20) ;  /* 0x0000000d088c7547 */ /* 0x008fec000b800000 */
[----:B------:R-:W0:Y:S01]  /*02e0*/  LDCU UR7, c[0x0][0x3b4] ;  /* 0x00007680ff0777ac */ /* 0x000e220008000800 */
[----:B------:R-:W1:Y:S01]  /*02f0*/  LDC.64 R6, c[0x0][0x3b8] ;  /* 0x0000ee00ff067b82 */ /* 0x000e620000000a00 */
[----:B0-----:R-:W-:Y:S01]  /*0300*/  UISETP.GE.AND UP0, UPT, UR7, 0x1, UPT ;  /* 0x000000010700788c */ /* 0x001fe2000bf06270 */
[----:B-1----:R-:W-:-:S08]  /*0310*/  IMAD R6, R2, R6, -R7 ;  /* 0x0000000602067224 */ /* 0x002fd000078e0a07 */
[----:B------:R-:W-:Y:S05]  /*0320*/  BRA.U !UP0, `(.L_x_20) ;  /* 0x0000000d08787547 */ /* 0x000fea000b800000 */
[----:B------:R-:W-:Y:S01]  /*0330*/  IMAD.MOV.U32 R5, RZ, RZ, RZ ;  /* 0x000000ffff057224 */ /* 0x000fe200078e00ff */
[----:B------:R-:W-:Y:S02]  /*0340*/  ULOP3.LUT UR8, UR7, 0x3, URZ, 0xc0, !UPT ;  /* 0x0000000307087892 */ /* 0x000fe4000f8ec0ff */
[----:B------:R-:W-:Y:S01]  /*0350*/  ULOP3.LUT UR7, UR7, 0x7ffffff8, URZ, 0xc0, !UPT ;  /* 0x7ffffff807077892 */ /* 0x000fe2000f8ec0ff */
[----:B------:R-:W-:-:S11]  /*0360*/  UMOV UR4, URZ ;  /* 0x000000ff00047c82 */ /* 0x000fd60008000000 */
.L_x_28:
[----:B------:R-:W0:Y:S01]  /*0370*/  LDC R8, c[0x0][0x3a4] ;  /* 0x0000e900ff087b82 */ /* 0x000e220000000800 */
[----:B------:R-:W-:Y:S01]  /*0380*/  UMOV UR5, URZ ;  /* 0x000000ff00057c82 */ /* 0x000fe20008000000 */
[-C--:B0-----:R-:W-:Y:S02]  /*0390*/  IMAD R7, R3, R8.reuse, UR4 ;  /* 0x0000000403077e24 */ /* 0x081fe4000f8e0208 */
[----:B------:R-:W-:Y:S01]  /*03a0*/  IMAD R18, R4, R8, UR4 ;  /* 0x0000000404127e24 */ /* 0x000fe2000f8e0208 */
[----:B------:R-:W-:-:S06]  /*03b0*/  UIADD3 UR4, UPT, UPT, UR4, 0x1, URZ ;  /* 0x0000000104047890 */ /* 0x000fcc000fffe0ff */
[----:B------:R-:W-:-:S13]  /*03c0*/  ISETP.NE.AND P5, PT, R8, UR4, PT ;  /* 0x0000000408007c0c */ /* 0x000fda000bfa5270 */
.L_x_27:
[----:B------:R-:W0:Y:S01]  /*03d0*/  LDC.64 R8, c[0x0][0x3b0] ;  /* 0x0000ec00ff087b82 */ /* 0x000e220000000a00 */
[----:B------:R-:W1:Y:S01]  /*03e0*/  LDCU UR6, c[0x0][0x3ac] ;  /* 0x00007580ff0677ac */ /* 0x000e620008000800 */
[----:B------:R-:W-:-:S06]  /*03f0*/  IMAD.MOV.U32 R20, RZ, RZ, RZ ;  /* 0x000000ffff147224 */ /* 0x000fcc00078e00ff */
[----:B------:R-:W2:Y:S01]  /*0400*/  LDC.64 R10, c[0x0][0x3b8] ;  /* 0x0000ee00ff0a7b82 */ /* 0x000ea20000000a00 */
[----:B0-----:R-:W-:Y:S01]  /*0410*/  ISETP.GE.U32.AND P1, PT, R9, 0x8, PT ;  /* 0x000000080900780c */ /* 0x001fe20003f26070 */
[----:B------:R-:W-:Y:S02]  /*0420*/  IMAD R12, R18, R9, UR5 ;  /* 0x00000005120c7e24 */ /* 0x000fe4000f8e0209 */
[----:B--2---:R-:W-:-:S04]  /*0430*/  IMAD R10, R0, R10, -R11 ;  /* 0x0000000a000a7224 */ /* 0x004fc800078e0a0b */
[----:B------:R-:W-:Y:S01]  /*0440*/  VIADD R10, R10, UR5 ;  /* 0x000000050a0a7c36 */ /* 0x000fe20008000000 */
[----:B------:R-:W-:-:S03]  /*0450*/  UIADD3 UR5, UPT, UPT, UR5, 0x1, URZ ;  /* 0x0000000105057890 */ /* 0x000fc6000fffe0ff */
[----:B-1----:R-:W-:Y:S01]  /*0460*/  IMAD R19, R7, UR6, R10 ;  /* 0x0000000607137c24 */ /* 0x002fe2000f8e020a */
[----:B------:R-:W-:Y:S02]  /*0470*/  ISETP.GE.AND P0, PT, R10, UR6, PT ;  /* 0x000000060a007c0c */ /* 0x000fe4000bf06270 */
[----:B------:R-:W-:Y:S01]  /*0480*/  ISETP.NE.AND P6, PT, R9, UR5, PT ;  /* 0x0000000509007c0c */ /* 0x000fe2000bfc5270 */
[----:B------:R-:W-:Y:S01]  /*0490*/  IMAD R9, R12, R9, RZ ;  /* 0x000000090c097224 */ /* 0x000fe200078e02ff */
[----:B------:R-:W-:Y:S01]  /*04a0*/  ISETP.GT.AND P0, PT, R10, -0x1, !P0 ;  /* 0xffffffff0a00780c */ /* 0x000fe20004704270 */
[----:B------:R-:W-:Y:S01]  /*04b0*/  IMAD R19, R19, R8, RZ ;  /* 0x0000000813137224 */ /* 0x000fe200078e02ff */
[----:B------:R-:W-:Y:S11]  /*04c0*/  @!P1 BRA `(.L_x_21) ;  /* 0x0000000400489947 */ /* 0x000ff60003800000 */
[----:B------:R-:W0:Y:S01]  /*04d0*/  LDC R8, c[0x0][0x3b0] ;  /* 0x0000ec00ff087b82 */ /* 0x000e220000000800 */
[----:B------:R-:W-:Y:S01]  /*04e0*/  SHF.R.S32.HI R23, RZ, 0x1f, R9 ;  /* 0x0000001fff177819 */ /* 0x000fe20000011409 */
[----:B------:R-:W1:Y:S01]  /*04f0*/  LDCU.128 UR12, c[0x0][0x380] ;  /* 0x00007000ff0c77ac */ /* 0x000e620008000c00 */
[----:B------:R-:W-:-:S05]  /*0500*/  UMOV UR6, URZ ;  /* 0x000000ff00067c82 */ /* 0x000fca0008000000 */
.L_x_22:
[C---:B------:R-:W-:Y:S01]  /*0510*/  VIADD R21, R6.reuse, UR6 ;  /* 0x0000000606157c36 */ /* 0x040fe20008000000 */
[----:B------:R-:W2:Y:S01]  /*0520*/  LDC.64 R16, c[0x0][0x380] ;  /* 0x0000e000ff107b82 */ /* 0x000ea20000000a00 */
[----:B------:R-:W-:Y:S01]  /*0530*/  USHF.R.S32.HI UR9, URZ, 0x1f, UR6 ;  /* 0x0000001fff097899 */ /* 0x000fe20008011406 */
[--C-:B------:R-:W-:Y:S01]  /*0540*/  SHF.R.S32.HI R14, RZ, 0x1f, R6.reuse ;  /* 0x0000001fff0e7819 */ /* 0x100fe20000011406 */
[----:B------:R-:W-:Y:S01]  /*0550*/  VIADD R20, R6, UR6 ;  /* 0x0000000606147c36 */ /* 0x000fe20008000000 */
[C---:B0-----:R-:W-:Y:S02]  /*0560*/  ISETP.GE.AND P2, PT, R21.reuse, R8, PT ;  /* 0x000000081500720c */ /* 0x041fe40003f46270 */
[----:B------:R-:W-:Y:S01]  /*0570*/  SHF.R.S32.HI R15, RZ, 0x1f, R19 ;  /* 0x0000001fff0f7819 */ /* 0x000fe20000011413 */
[C---:B------:R-:W-:Y:S01]  /*0580*/  VIADD R25, R20.reuse, 0x1 ;  /* 0x0000000114197836 */ /* 0x040fe20000000000 */
[----:B------:R-:W0:Y:S01]  /*0590*/  LDC.64 R10, c[0x0][0x388] ;  /* 0x0000e200ff0a7b82 */ /* 0x000e220000000a00 */
[----:B------:R-:W-:Y:S01]  /*05a0*/  ISETP.GT.AND P2, PT, R21, -0x1, !P2 ;  /* 0xffffffff1500780c */ /* 0x000fe20005744270 */
[----:B------:R-:W-:Y:S01]  /*05b0*/  VIADD R27, R20, 0x2 ;  /* 0x00000002141b7836 */ /* 0x000fe20000000000 */
[----:B------:R-:W-:-:S02]  /*05c0*/  IADD3 R13, P1, P3, R19, UR6, R6 ;  /* 0x00000006130d7c10 */ /* 0x000fc4000fb3e006 */
[----:B------:R-:W-:Y:S02]  /*05d0*/  PLOP3.LUT P2, PT, P0, P2, PT, 0x80, 0x8 ;  /* 0x000000000008781c */ /* 0x000fe40000745070 */
[----:B------:R-:W-:Y:S02]  /*05e0*/  IADD3.X R14, PT, PT, R15, UR9, R14, P1, P3 ;  /* 0x000000090f0e7c10 */ /* 0x000fe40008fe640e */
[----:B-1----:R-:W-:Y:S02]  /*05f0*/  LEA R12, P3, R13, UR12, 0x2 ;  /* 0x0000000c0d0c7c11 */ /* 0x002fe4000f8610ff */
[----:B------:R-:W-:Y:S02]  /*0600*/  ISETP.GE.AND P4, PT, R25, R8, PT ;  /* 0x000000081900720c */ /* 0x000fe40003f86270 */
[----:B------:R-:W-:Y:S02]  /*0610*/  LEA.HI.X R13, R13, UR13, R14, 0x2, P3 ;  /* 0x0000000d0d0d7c11 */ /* 0x000fe400098f140e */
[----:B------:R-:W-:-:S02]  /*0620*/  IADD3 R15, P1, PT, R9, UR6, RZ ;  /* 0x00000006090f7c10 */ /* 0x000fc4000ff3e0ff */
[-C--:B------:R-:W-:Y:S01]  /*0630*/  ISETP.GE.AND P3, PT, R27, R8.reuse, PT ;  /* 0x000000081b00720c */ /* 0x080fe20003f66270 */
[----:B------:R-:W-:Y:S01]  /*0640*/  @P2 IMAD.IADD R21, R19, 0x1, R21 ;  /* 0x0000000113152824 */ /* 0x000fe200078e0215 */
[----:B------:R-:W-:Y:S01]  /*0650*/  ISETP.GT.AND P4, PT, R25, -0x1, !P4 ;  /* 0xffffffff1900780c */ /* 0x000fe20006784270 */
[----:B------:R-:W-:Y:S01]  /*0660*/  @P2 VIADD R25, R9, UR6 ;  /* 0x0000000609192c36 */ /* 0x000fe20008000000 */
[----:B------:R-:W-:Y:S01]  /*0670*/  IADD3.X R22, PT, PT, R23, UR9, RZ, P1, !PT ;  /* 0x0000000917167c10 */ /* 0x000fe20008ffe4ff */
[----:B--2---:R-:W-:Y:S01]  /*0680*/  @P2 IMAD.WIDE R16, R21, 0x4, R16 ;  /* 0x0000000415102825 */ /* 0x004fe200078e0210 */
[----:B------:R-:W-:Y:S02]  /*0690*/  ISETP.GT.AND P3, PT, R27, -0x1, !P3 ;  /* 0xffffffff1b00780c */ /* 0x000fe40005f64270 */
[----:B------:R-:W-:Y:S01]  /*06a0*/  LEA R14, P1, R15, UR14, 0x2 ;  /* 0x0000000e0f0e7c11 */ /* 0x000fe2000f8210ff */
[----:B------:R-:W-:Y:S01]  /*06b0*/  VIADD R27, R20, 0x3 ;  /* 0x00000003141b7836 */ /* 0x000fe20000000000 */
[----:B------:R-:W-:Y:S01]  /*06c0*/  PLOP3.LUT P4, PT, P0, P4, PT, 0x80, 0x8 ;  /* 0x000000000008781c */ /* 0x000fe20000789070 */
[----:B0-----:R-:W-:Y:S01]  /*06d0*/  @P2 IMAD.WIDE R10, R25, 0x4, R10 ;  /* 0x00000004190a2825 */ /* 0x001fe200078e020a */
[----:B------:R-:W-:Y:S01]  /*06e0*/  LEA.HI.X R15, R15, UR15, R22, 0x2, P1 ;  /* 0x0000000f0f0f7c11 */ /* 0x000fe200088f1416 */
[----:B------:R0:W2:Y:S01]  /*06f0*/  @P2 LDG.E R16, desc[UR10][R16.64] ;  /* 0x0000000a10102981 */ /* 0x0000a2000c1e1900 */
[----:B------:R-:W-:-:S02]  /*0700*/  ISETP.GE.AND P1, PT, R27, R8, PT ;  /* 0x000000081b00720c */ /* 0x000fc40003f26270 */
[----:B------:R-:W-:Y:S01]  /*0710*/  PLOP3.LUT P3, PT, P0, P3, PT, 0x80, 0x8 ;  /* 0x000000000008781c */ /* 0x000fe20000767070 */
[----:B------:R1:W2:Y:S01]  /*0720*/  @P2 LDG.E R10, desc[UR10][R10.64] ;  /* 0x0000000a0a0a2981 */ /* 0x0002a2000c1e1900 */
[----:B------:R-:W-:-:S04]  /*0730*/  ISETP.GT.AND P1, PT, R27, -0x1, !P1 ;  /* 0xffffffff1b00780c */ /* 0x000fc80004f24270 */
[----:B------:R-:W-:Y:S01]  /*0740*/  PLOP3.LUT P1, PT, P0, P1, PT, 0x80, 0x8 ;  /* 0x000000000008781c */ /* 0x000fe20000723070 */
[----:B------:R-:W3:Y:S04]  /*0750*/  @P4 LDG.E R24, desc[UR10][R12.64+0x4] ;  /* 0x0000040a0c184981 */ /* 0x000ee8000c1e1900 */
[----:B------:R-:W3:Y:S04]  /*0760*/  @P4 LDG.E R25, desc[UR10][R14.64+0x4] ;  /* 0x0000040a0e194981 */ /* 0x000ee8000c1e1900 */
[----:B------:R-:W4:Y:S04]  /*0770*/  @P3 LDG.E R26, desc[UR10][R12.64+0x8] ;  /* 0x0000080a0c1a3981 */ /* 0x000f28000c1e1900 */
[----:B------:R-:W4:Y:S04]  /*0780*/  @P3 LDG.E R27, desc[UR10][R14.64+0x8] ;  /* 0x0000080a0e1b3981 */ /* 0x000f28000c1e1900 */
[----:B------:R-:W5:Y:S04]  /*0790*/  @P1 LDG.E R22, desc[UR10][R12.64+0xc] ;  /* 0x00000c0a0c161981 */ /* 0x000f68000c1e1900 */
[----:B------:R-:W5:Y:S01]  /*07a0*/  @P1 LDG.E R21, desc[UR10][R14.64+0xc] ;  /* 0x00000c0a0e151981 */ /* 0x000f62000c1e1900 */
[----:B0-----:R-:W-:-:S02]  /*07b0*/  VIADD R17, R20, 0x4 ;  /* 0x0000000414117836 */ /* 0x001fc40000000000 */
[----:B-1----:R-:W-:Y:S02]  /*07c0*/  VIADD R11, R20, 0x5 ;  /* 0x00000005140b7836 */ /* 0x002fe40000000000 */
[----:B--2---:R-:W-:Y:S01]  /*07d0*/  @P2 FFMA R5, R16, R10, R5 ;  /* 0x0000000a10052223 */ /* 0x004fe20000000005 */
[----:B------:R-:W-:-:S03]  /*07e0*/  ISETP.GE.AND P2, PT, R17, R8, PT ;  /* 0x000000081100720c */ /* 0x000fc60003f46270 */
[----:B---3--:R-:W-:Y:S01]  /*07f0*/  @P4 FFMA R5, R24, R25, R5 ;  /* 0x0000001918054223 */ /* 0x008fe20000000005 */
[----:B------:R-:W-:Y:S01]  /*0800*/  ISETP.GT.AND P4, PT, R17, -0x1, !P2 ;  /* 0xffffffff1100780c */ /* 0x000fe20005784270 */
[----:B------:R-:W-:Y:S01]  /*0810*/  VIADD R17, R20, 0x6 ;  /* 0x0000000614117836 */ /* 0x000fe20000000000 */
[CC--:B------:R-:W-:Y:S02]  /*0820*/  ISETP.GE.AND P2, PT, R11.reuse, R8.reuse, PT ;  /* 0x000000080b00720c */ /* 0x0c0fe40003f46270 */
[----:B------:R-:W-:Y:S02]  /*0830*/  PLOP3.LUT P4, PT, P0, P4, PT, 0x80, 0x8 ;  /* 0x000000000008781c */ /* 0x000fe40000789070 */
[----:B------:R-:W-:Y:S01]  /*0840*/  ISETP.GT.AND P2, PT, R11, -0x1, !P2 ;  /* 0xffffffff0b00780c */ /* 0x000fe20005744270 */
[----:B----4-:R-:W-:Y:S01]  /*0850*/  @P3 FFMA R5, R26, R27, R5 ;  /* 0x0000001b1a053223 */ /* 0x010fe20000000005 */
[----:B------:R-:W-:Y:S01]  /*0860*/  VIADD R11, R20, 0x7 ;  /* 0x00000007140b7836 */ /* 0x000fe20000000000 */
[----:B------:R-:W-:-:S02]  /*0870*/  ISETP.GE.AND P3, PT, R17, R8, PT ;  /* 0x000000081100720c */ /* 0x000fc40003f66270 */
[----:B------:R-:W-:Y:S02]  /*0880*/  PLOP3.LUT P2, PT, P0, P2, PT, 0x80, 0x8 ;  /* 0x000000000008781c */ /* 0x000fe40000745070 */
[----:B------:R-:W-:Y:S01]  /*0890*/  ISETP.GT.AND P3, PT, R17, -0x1, !P3 ;  /* 0xffffffff1100780c */ /* 0x000fe20005f64270 */
[----:B-----5:R-:W-:Y:S01]  /*08a0*/  @P1 FFMA R5, R22, R21, R5 ;  /* 0x0000001516051223 */ /* 0x020fe20000000005 */
[C---:B------:R-:W-:Y:S02]  /*08b0*/  ISETP.GE.AND P1, PT, R11.reuse, R8, PT ;  /* 0x000000080b00720c */ /* 0x040fe40003f26270 */
[----:B------:R-:W2:Y:S01]  /*08c0*/  @P4 LDG.E R10, desc[UR10][R12.64+0x10] ;  /* 0x0000100a0c0a4981 */ /* 0x000ea2000c1e1900 */
[----:B------:R-:W-:Y:S02]  /*08d0*/  PLOP3.LUT P3, PT, P0, P3, PT, 0x80, 0x8 ;  /* 0x000000000008781c */ /* 0x000fe40000767070 */
[----:B------:R-:W-:Y:S02]  /*08e0*/  ISETP.GT.AND P1, PT, R11, -0x1, !P1 ;  /* 0xffffffff0b00780c */ /* 0x000fe40004f24270 */
[----:B------:R-:W2:Y:S02]  /*08f0*/  @P4 LDG.E R11, desc[UR10][R14.64+0x10] ;  /* 0x0000100a0e0b4981 */ /* 0x000ea4000c1e1900 */
[----:B------:R-:W-:-:S02]  /*0900*/  PLOP3.LUT P1, PT, P0, P1, PT, 0x80, 0x8 ;  /* 0x000000000008781c */ /* 0x000fc40000723070 */
[----:B------:R-:W3:Y:S04]  /*0910*/  @P2 LDG.E R16, desc[UR10][R12.64+0x14] ;  /* 0x0000140a0c102981 */ /* 0x000ee8000c1e1900 */
[----:B------:R-:W3:Y:S04]  /*0920*/  @P2 LDG.E R17, desc[UR10][R14.64+0x14] ;  /* 0x0000140a0e112981 */ /* 0x000ee8000c1e1900 */
[----:B------:R-:W4:Y:S04]  /*0930*/  @P3 LDG.E R20, desc[UR10][R12.64+0x18] ;  /* 0x0000180a0c143981 */ /* 0x000f28000c1e1900 */
[----:B------:R-:W4:Y:S04]  /*0940*/  @P3 LDG.E R21, desc[UR10][R14.64+0x18] ;  /* 0x0000180a0e153981 */ /* 0x000f28000c1e1900 */
[----:B------:R-:W5:Y:S04]  /*0950*/  @P1 LDG.E R22, desc[UR10][R12.64+0x1c] ;  /* 0x00001c0a0c161981 */ /* 0x000f68000c1e1900 */
[----:B------:R-:W5:Y:S01]  /*0960*/  @P1 LDG.E R24, desc[UR10][R14.64+0x1c] ;  /* 0x00001c0a0e181981 */ /* 0x000f62000c1e1900 */
[----:B------:R-:W-:-:S04]  /*0970*/  UIADD3 UR6, UPT, UPT, UR6, 0x8, URZ ;  /* 0x0000000806067890 */ /* 0x000fc8000fffe0ff */
[----:B------:R-:W-:Y:S01]  /*0980*/  UISETP.NE.AND UP0, UPT, UR6, UR7, UPT ;  /* 0x000000070600728c */ /* 0x000fe2000bf05270 */
[----:B--2---:R-:W-:-:S04]  /*0990*/  @P4 FFMA R5, R10, R11, R5 ;  /* 0x0000000b0a054223 */ /* 0x004fc80000000005 */
[----:B---3--:R-:W-:-:S04]  /*09a0*/  @P2 FFMA R5, R16, R17, R5 ;  /* 0x0000001110052223 */ /* 0x008fc80000000005 */
[----:B----4-:R-:W-:-:S04]  /*09b0*/  @P3 FFMA R5, R20, R21, R5 ;  /* 0x0000001514053223 */ /* 0x010fc80000000005 */
[----:B-----5:R-:W-:Y:S01]  /*09c0*/  @P1 FFMA R5, R22, R24, R5 ;  /* 0x0000001816051223 */ /* 0x020fe20000000005 */
[----:B------:R-:W-:Y:S06]  /*09d0*/  BRA.U UP0, `(.L_x_22) ;  /* 0xfffffff900cc7547 */ /* 0x000fec000b83ffff */
[----:B------:R-:W-:-:S07]  /*09e0*/  IMAD.U32 R20, RZ, RZ, UR7 ;  /* 0x00000007ff147e24 */ /* 0x000fce000f8e00ff */
.L_x_21:
[----:B------:R-:W0:Y:S02]  /*09f0*/  LDCU UR6, c[0x0][0x3b4] ;  /* 0x00007680ff0677ac */ /* 0x000e240008000800 */
[----:B0-----:R-:W-:-:S04]  /*0a00*/  ULOP3.LUT UR6, UR6, 0x7, URZ, 0xc0, !UPT ;  /* 0x0000000706067892 */ /* 0x001fc8000f8ec0ff */
[----:B------:R-:W-:-:S09]  /*0a10*/  UISETP.NE.AND UP0, UPT, UR6, URZ, UPT ;  /* 0x000000ff0600728c */ /* 0x000fd2000bf05270 */
[----:B------:R-:W-:Y:S05]  /*0a20*/  BRA.U !UP0, `(.L_x_23) ;  /* 0x0000000508b07547 */ /* 0x000fea000b800000 */
[----:B------:R-:W-:Y:S02]  /*0a30*/  UIADD3 UR6, UPT, UPT, UR6, -0x1, URZ ;  /* 0xffffffff06067890 */ /* 0x000fe4000fffe0ff */
[----:B------:R-:W-:Y:S02]  /*0a40*/  UISETP.NE.AND UP1, UPT, UR8, URZ, UPT ;  /* 0x000000ff0800728c */ /* 0x000fe4000bf25270 */
[----:B------:R-:W-:-:S09]  /*0a50*/  UISETP.GE.U32.AND UP0, UPT, UR6, 0x3, UPT ;  /* 0x000000030600788c */ /* 0x000fd2000bf06070 */
[----:B------:R-:W-:Y:S05]  /*0a60*/  BRA.U !UP0, `(.L_x_24) ;  /* 0x0000000108c07547 */ /* 0x000fea000b800000 */
[----:B------:R-:W0:Y:S01]  /*0a70*/  LDC R14, c[0x0][0x388] ;  /* 0x0000e200ff0e7b82 */ /* 0x000e220000000800 */
[----:B------:R-:W-:Y:S01]  /*0a80*/  IMAD.IADD R21, R6, 0x1, R20 ;  /* 0x0000000106157824 */ /* 0x000fe200078e0214 */
[----:B------:R-:W1:Y:S01]  /*0a90*/  LDCU.64 UR12, c[0x0][0x380] ;  /* 0x00007000ff0c77ac */ /* 0x000e620008000a00 */
[----:B------:R-:W-:Y:S02]  /*0aa0*/  IADD3 R15, P2, PT, R9, R20, RZ ;  /* 0x00000014090f7210 */ /* 0x000fe40007f5e0ff */
[----:B------:R-:W-:Y:S01]  /*0ab0*/  SHF.R.S32.HI R27, RZ, 0x1f, R6 ;  /* 0x0000001fff1b7819 */ /* 0x000fe20000011406 */
[C---:B------:R-:W-:Y:S01]  /*0ac0*/  VIADD R25, R21.reuse, 0x2 ;  /* 0x0000000215197836 */ /* 0x040fe20000000000 */
[----:B------:R-:W-:Y:S01]  /*0ad0*/  ISETP.GE.AND P1, PT, R21, R8, PT ;  /* 0x000000081500720c */ /* 0x000fe20003f26270 */
[----:B------:R-:W2:Y:S01]  /*0ae0*/  LDC R23, c[0x0][0x38c] ;  /* 0x0000e300ff177b82 */ /* 0x000ea20000000800 */
[----:B------:R-:W-:Y:S02]  /*0af0*/  LEA.HI.X.SX32 R16, R9, RZ, 0x1, P2 ;  /* 0x000000ff09107211 */ /* 0x000fe400010f0eff */
[----:B------:R-:W-:-:S02]  /*0b00*/  ISETP.GT.AND P1, PT, R21, -0x1, !P1 ;  /* 0xffffffff1500780c */ /* 0x000fc40004f24270 */
[----:B------:R-:W-:Y:S02]  /*0b10*/  SHF.R.S32.HI R22, RZ, 0x1f, R19 ;  /* 0x0000001fff167819 */ /* 0x000fe40000011413 */
[----:B------:R-:W-:Y:S01]  /*0b20*/  PLOP3.LUT P1, PT, P0, P1, PT, 0x80, 0x8 ;  /* 0x000000000008781c */ /* 0x000fe20000723070 */
[----:B------:R-:W3:Y:S01]  /*0b30*/  LDC.64 R12, c[0x0][0x380] ;  /* 0x0000e000ff0c7b82 */ /* 0x000ee20000000a00 */
[----:B------:R-:W-:-:S04]  /*0b40*/  IADD3 R17, P3, P4, R19, R20, R6 ;  /* 0x0000001413117210 */ /* 0x000fc80007c7e006 */
[----:B------:R-:W-:Y:S01]  /*0b50*/  IADD3.X R22, PT, PT, R22, RZ, R27, P3, P4 ;  /* 0x000000ff16167210 */ /* 0x000fe20001fe841b */
[----:B------:R-:W-:Y:S01]  /*0b60*/  VIADD R27, R21, 0x3 ;  /* 0x00000003151b7836 */ /* 0x000fe20000000000 */
[----:B------:R-:W-:Y:S01]  /*0b70*/  ISETP.GE.AND P3, PT, R25, R8, PT ;  /* 0x000000081900720c */ /* 0x000fe20003f66270 */
[----:B------:R-:W4:Y:S01]  /*0b80*/  LDC.64 R10, c[0x0][0x388] ;  /* 0x0000e200ff0a7b82 */ /* 0x000f220000000a00 */
[----:B0-----:R-:W-:Y:S02]  /*0b90*/  LEA R14, P2, R15, R14, 0x2 ;  /* 0x0000000e0f0e7211 */ /* 0x001fe400078410ff */
[----:B------:R-:W-:-:S04]  /*0ba0*/  ISETP.GT.AND P3, PT, R25, -0x1, !P3 ;  /* 0xffffffff1900780c */ /* 0x000fc80005f64270 */
[----:B------:R-:W-:Y:S02]  /*0bb0*/  PLOP3.LUT P3, PT, P0, P3, PT, 0x80, 0x8 ;  /* 0x000000000008781c */ /* 0x000fe40000767070 */
[----:B--2---:R-:W-:Y:S01]  /*0bc0*/  LEA.HI.X R15, R15, R23, R16, 0x2, P2 ;  /* 0x000000170f0f7211 */ /* 0x004fe200010f1410 */
[----:B------:R-:W-:Y:S01]  /*0bd0*/  VIADD R23, R21, 0x1 ;  /* 0x0000000115177836 */ /* 0x000fe20000000000 */
[----:B-1----:R-:W-:Y:S01]  /*0be0*/  LEA R16, P4, R17, UR12, 0x2 ;  /* 0x0000000c11107c11 */ /* 0x002fe2000f8810ff */
[----:B------:R-:W-:-:S03]  /*0bf0*/  @P1 IMAD.IADD R21, R19, 0x1, R21 ;  /* 0x0000000113151824 */ /* 0x000fc600078e0215 */
[-C--:B------:R-:W-:Y:S01]  /*0c00*/  ISETP.GE.AND P2, PT, R23, R8.reuse, PT ;  /* 0x000000081700720c */ /* 0x080fe20003f46270 */
[----:B---3--:R-:W-:Y:S01]  /*0c10*/  @P1 IMAD.WIDE R12, R21, 0x4, R12 ;  /* 0x00000004150c1825 */ /* 0x008fe200078e020c */
[----:B------:R-:W-:Y:S02]  /*0c20*/  LEA.HI.X R17, R17, UR13, R22, 0x2, P4 ;  /* 0x0000000d11117c11 */ /* 0x000fe4000a0f1416 */
[----:B------:R-:W-:Y:S01]  /*0c30*/  ISETP.GT.AND P2, PT, R23, -0x1, !P2 ;  /* 0xffffffff1700780c */ /* 0x000fe20005744270 */
[----:B------:R-:W-:Y:S01]  /*0c40*/  @P1 IMAD.IADD R23, R9, 0x1, R20 ;  /* 0x0000000109171824 */ /* 0x000fe200078e0214 */
[----:B------:R-:W-:Y:S01]  /*0c50*/  ISETP.GE.AND P4, PT, R27, R8, PT ;  /* 0x000000081b00720c */ /* 0x000fe20003f86270 */
[----:B------:R-:W2:Y:S01]  /*0c60*/  @P1 LDG.E R12, desc[UR10][R12.64] ;  /* 0x0000000a0c0c1981 */ /* 0x000ea2000c1e1900 */
[----:B------:R-:W-:Y:S01]  /*0c70*/  PLOP3.LUT P2, PT, P0, P2, PT, 0x80, 0x8 ;  /* 0x000000000008781c */ /* 0x000fe20000745070 */
[----:B----4-:R-:W-:Y:S01]  /*0c80*/  @P1 IMAD.WIDE R10, R23, 0x4, R10 ;  /* 0x00000004170a1825 */ /* 0x010fe200078e020a */
[----:B------:R-:W-:Y:S01]  /*0c90*/  ISETP.GT.AND P4, PT, R27, -0x1, !P4 ;  /* 0xffffffff1b00780c */ /* 0x000fe20006784270 */
[----:B------:R-:W3:Y:S03]  /*0ca0*/  @P3 LDG.E R24, desc[UR10][R16.64+0x8] ;  /* 0x0000080a10183981 */ /* 0x000ee6000c1e1900 */
[----:B------:R-:W-:Y:S01]  /*0cb0*/  PLOP3.LUT P4, PT, P0, P4, PT, 0x80, 0x8 ;  /* 0x000000000008781c */ /* 0x000fe20000789070 */
[----:B------:R-:W2:Y:S04]  /*0cc0*/  @P1 LDG.E R10, desc[UR10][R10.64] ;  /* 0x0000000a0a0a1981 */ /* 0x000ea8000c1e1900 */
[----:B------:R-:W3:Y:S04]  /*0cd0*/  @P3 LDG.E R23, desc[UR10][R14.64+0x8] ;  /* 0x0000080a0e173981 */ /* 0x000ee8000c1e1900 */
[----:B------:R-:W4:Y:S04]  /*0ce0*/  @P2 LDG.E R22, desc[UR10][R16.64+0x4] ;  /* 0x0000040a10162981 */ /* 0x000f28000c1e1900 */
[----:B------:R-:W4:Y:S04]  /*0cf0*/  @P2 LDG.E R21, desc[UR10][R14.64+0x4] ;  /* 0x0000040a0e152981 */ /* 0x000f28000c1e1900 */
[----:B------:R-:W5:Y:S04]  /*0d00*/  @P4 LDG.E R26, desc[UR10][R16.64+0xc] ;  /* 0x00000c0a101a4981 */ /* 0x000f68000c1e1900 */
[----:B------:R-:W5:Y:S01]  /*0d10*/  @P4 LDG.E R25, desc[UR10][R14.64+0xc] ;  /* 0x00000c0a0e194981 */ /* 0x000f62000c1e1900 */
[----:B------:R-:W-:-:S02]  /*0d20*/  VIADD R20, R20, 0x4 ;  /* 0x0000000414147836 */ /* 0x000fc40000000000 */
[----:B--2---:R-:W-:-:S04]  /*0d30*/  @P1 FFMA R5, R12, R10, R5 ;  /* 0x0000000a0c051223 */ /* 0x004fc80000000005 */
[----:B----4-:R-:W-:-:S04]  /*0d40*/  @P2 FFMA R5, R22, R21, R5 ;  /* 0x0000001516052223 */ /* 0x010fc80000000005 */
[----:B---3--:R-:W-:-:S04]  /*0d50*/  @P3 FFMA R5, R24, R23, R5 ;  /* 0x0000001718053223 */ /* 0x008fc80000000005 */
[----:B-----5:R-:W-:-:S07]  /*0d60*/  @P4 FFMA R5, R26, R25, R5 ;  /* 0x000000191a054223 */ /* 0x020fce0000000005 */
.L_x_24:
[----:B------:R-:W-:Y:S05]  /*0d70*/  BRA.U !UP1, `(.L_x_23) ;  /* 0x0000000109dc7547 */ /* 0x000fea000b800000 */
[----:B------:R-:W0:Y:S01]  /*0d80*/  LDCU UR6, c[0x0][0x3b4] ;  /* 0x00007680ff0677ac */ /* 0x000e220008000800 */
[----:B------:R-:W-:Y:S02]  /*0d90*/  UISETP.NE.AND UP0, UPT, UR8, 0x1, UPT ;  /* 0x000000010800788c */ /* 0x000fe4000bf05270 */
[----:B0-----:R-:W-:-:S07]  /*0da0*/  ULOP3.LUT UP1, URZ, UR6, 0x1, URZ, 0xc0, !UPT ;  /* 0x0000000106ff7892 */ /* 0x001fce000f82c0ff */
[----:B------:R-:W-:Y:S05]  /*0db0*/  BRA.U !UP0, `(.L_x_25) ;  /* 0x0000000108887547 */ /* 0x000fea000b800000 */
[----:B------:R-:W-:Y:S01]  /*0dc0*/  IMAD.IADD R25, R6, 0x1, R20 ;  /* 0x0000000106197824 */ /* 0x000fe200078e0214 */
[----:B------:R-:W0:Y:S01]  /*0dd0*/  LDC.64 R14, c[0x0][0x380] ;  /* 0x0000e000ff0e7b82 */ /* 0x000e220000000a00 */
[----:B------:R-:W-:Y:S02]  /*0de0*/  SHF.R.S32.HI R22, RZ, 0x1f, R6 ;  /* 0x0000001fff167819 */ /* 0x000fe40000011406 */
[C---:B------:R-:W-:Y:S01]  /*0df0*/  VIADD R11, R25.reuse, 0x1 ;  /* 0x00000001190b7836 */ /* 0x040fe20000000000 */
[----:B------:R-:W-:-:S04]  /*0e00*/  ISETP.GE.AND P2, PT, R25, R8, PT ;  /* 0x000000081900720c */ /* 0x000fc80003f46270 */
[----:B------:R-:W-:Y:S01]  /*0e10*/  ISETP.GE.AND P1, PT, R11, R8, PT ;  /* 0x000000080b00720c */ /* 0x000fe20003f26270 */
[----:B------:R-:W1:Y:S01]  /*0e20*/  LDC.64 R16, c[0x0][0x388] ;  /* 0x0000e200ff107b82 */ /* 0x000e620000000a00 */
[----:B------:R-:W-:Y:S02]  /*0e30*/  ISETP.GT.AND P2, PT, R25, -0x1, !P2 ;  /* 0xffffffff1900780c */ /* 0x000fe40005744270 */
[----:B------:R-:W-:Y:S02]  /*0e40*/  ISETP.GT.AND P1, PT, R11, -0x1, !P1 ;  /* 0xffffffff0b00780c */ /* 0x000fe40004f24270 */
[----:B------:R-:W-:Y:S02]  /*0e50*/  PLOP3.LUT P2, PT, P0, P2, PT, 0x80, 0x8 ;  /* 0x000000000008781c */ /* 0x000fe40000745070 */
[----:B------:R-:W-:Y:S01]  /*0e60*/  PLOP3.LUT P1, PT, P0, P1, PT, 0x80, 0x8 ;  /* 0x000000000008781c */ /* 0x000fe20000723070 */
[----:B------:R-:W2:Y:S08]  /*0e70*/  LDC.64 R10, c[0x0][0x388] ;  /* 0x0000e200ff0a7b82 */ /* 0x000eb00000000a00 */
[----:B------:R-:W3:Y:S02]  /*0e80*/  LDC.64 R12, c[0x0][0x380] ;  /* 0x0000e000ff0c7b82 */ /* 0x000ee40000000a00 */
[----:B------:R-:W-:-:S02]  /*0e90*/  @P2 IMAD.IADD R25, R19, 0x1, R25 ;  /* 0x0000000113192824 */ /* 0x000fc400078e0219 */
[----:B------:R-:W-:Y:S02]  /*0ea0*/  @P1 SHF.R.S32.HI R23, RZ, 0x1f, R19 ;  /* 0x0000001fff171819 */ /* 0x000fe40000011413 */
[----:B------:R-:W-:Y:S01]  /*0eb0*/  @P1 SHF.R.S32.HI R24, RZ, 0x1f, R20 ;  /* 0x0000001fff181819 */ /* 0x000fe20000011414 */
[----:B0-----:R-:W-:Y:S01]  /*0ec0*/  @P2 IMAD.WIDE R14, R25, 0x4, R14 ;  /* 0x00000004190e2825 */ /* 0x001fe200078e020e */
[----:B------:R-:W-:-:S03]  /*0ed0*/  @P1 IADD3 R21, P3, P4, R19, R20, R6 ;  /* 0x0000001413151210 */ /* 0x000fc60007c7e006 */
[----:B------:R-:W-:Y:S01]  /*0ee0*/  @P2 IMAD.IADD R25, R9, 0x1, R20 ;  /* 0x0000000109192824 */ /* 0x000fe200078e0214 */
[----:B------:R-:W-:Y:S01]  /*0ef0*/  @P1 IADD3.X R22, PT, PT, R23, R24, R22, P3, P4 ;  /* 0x0000001817161210 */ /* 0x000fe20001fe8416 */
[----:B------:R-:W4:Y:S01]  /*0f00*/  @P2 LDG.E R14, desc[UR10][R14.64] ;  /* 0x0000000a0e0e2981 */ /* 0x000f22000c1e1900 */
[----:B------:R-:W-:Y:S01]  /*0f10*/  @P1 IADD3 R23, P3, PT, R9, R20, RZ ;  /* 0x0000001409171210 */ /* 0x000fe20007f7e0ff */
[----:B-1----:R-:W-:-:S03]  /*0f20*/  @P2 IMAD.WIDE R16, R25, 0x4, R16 ;  /* 0x0000000419102825 */ /* 0x002fc600078e0210 */
[----:B------:R-:W-:Y:S02]  /*0f30*/  @P1 LEA.HI.X.SX32 R24, R9, R24, 0x1, P3 ;  /* 0x0000001809181211 */ /* 0x000fe400018f0eff */
[----:B--2---:R-:W-:Y:S01]  /*0f40*/  @P1 LEA R10, P4, R23, R10, 0x2 ;  /* 0x0000000a170a1211 */ /* 0x004fe200078810ff */
[----:B------:R-:W4:Y:S01]  /*0f50*/  @P2 LDG.E R16, desc[UR10][R16.64] ;  /* 0x0000000a10102981 */ /* 0x000f22000c1e1900 */
[----:B---3--:R-:W-:Y:S02]  /*0f60*/  @P1 LEA R12, P3, R21, R12, 0x2 ;  /* 0x0000000c150c1211 */ /* 0x008fe400078610ff */
[----:B------:R-:W-:Y:S02]  /*0f70*/  @P1 LEA.HI.X R11, R23, R11, R24, 0x2, P4 ;  /* 0x0000000b170b1211 */ /* 0x000fe400020f1418 */
[----:B------:R-:W-:-:S03]  /*0f80*/  @P1 LEA.HI.X R13, R21, R13, R22, 0x2, P3 ;  /* 0x0000000d150d1211 */ /* 0x000fc600018f1416 */
[----:B------:R-:W2:Y:S04]  /*0f90*/  @P1 LDG.E R10, desc[UR10][R10.64+0x4] ;  /* 0x0000040a0a0a1981 */ /* 0x000ea8000c1e1900 */
[----:B------:R-:W2:Y:S01]  /*0fa0*/  @P1 LDG.E R12, desc[UR10][R12.64+0x4] ;  /* 0x0000040a0c0c1981 */ /* 0x000ea2000c1e1900 */
[----:B------:R-:W-:Y:S02]  /*0fb0*/  VIADD R20, R20, 0x2 ;  /* 0x0000000214147836 */ /* 0x000fe40000000000 */
[----:B----4-:R-:W-:-:S04]  /*0fc0*/  @P2 FFMA R5, R16, R14, R5 ;  /* 0x0000000e10052223 */ /* 0x010fc80000000005 */
[----:B--2---:R-:W-:-:S07]  /*0fd0*/  @P1 FFMA R5, R12, R10, R5 ;  /* 0x0000000a0c051223 */ /* 0x004fce0000000005 */
.L_x_25:
[----:B------:R-:W-:Y:S05]  /*0fe0*/  BRA.U !UP1, `(.L_x_23) ;  /* 0x0000000109407547 */ /* 0x000fea000b800000 */
[----:B------:R-:W-:Y:S01]  /*0ff0*/  IMAD.IADD R14, R6, 0x1, R20 ;  /* 0x00000001060e7824 */ /* 0x000fe200078e0214 */
[----:B------:R-:W-:Y:S04]  /*1000*/  BSSY.RECONVERGENT B0, `(.L_x_23) ;  /* 0x000000e000007945 */ /* 0x000fe80003800200 */
[----:B------:R-:W-:-:S04]  /*1010*/  ISETP.GE.AND P1, PT, R14, R8, PT ;  /* 0x000000080e00720c */ /* 0x000fc80003f26270 */
[----:B------:R-:W-:-:S04]  /*1020*/  ISETP.GT.AND P1, PT, R14, -0x1, !P1 ;  /* 0xffffffff0e00780c */ /* 0x000fc80004f24270 */
[----:B------:R-:W-:-:S13]  /*1030*/  PLOP3.LUT P1, PT, P0, P1, PT, 0x80, 0x8 ;  /* 0x000000000008781c */ /* 0x000fda0000723070 */
[----:B------:R-:W-:Y:S05]  /*1040*/  @!P1 BRA `(.L_x_26) ;  /* 0x0000000000249947 */ /* 0x000fea0003800000 */
[----:B------:R-:W0:Y:S01]  /*1050*/  LDC.64 R12, c[0x0][0x380] ;  /* 0x0000e000ff0c7b82 */ /* 0x000e220000000a00 */
[----:B------:R-:W-:Y:S02]  /*1060*/  IMAD.IADD R19, R19, 0x1, R14 ;  /* 0x0000000113137824 */ /* 0x000fe400078e020e */
[----:B------:R-:W-:-:S05]  /*1070*/  IMAD.IADD R9, R9, 0x1, R20 ;  /* 0x0000000109097824 */ /* 0x000fca00078e0214 */
[----:B------:R-:W1:Y:S01]  /*1080*/  LDC.64 R10, c[0x0][0x388] ;  /* 0x0000e200ff0a7b82 */ /* 0x000e620000000a00 */
[----:B0-----:R-:W-:-:S06]  /*1090*/  IMAD.WIDE R12, R19, 0x4, R12 ;  /* 0x00000004130c7825 */ /* 0x001fcc00078e020c */
[----:B------:R-:W2:Y:S01]  /*10a0*/  LDG.E R12, desc[UR10][R12.64] ;  /* 0x0000000a0c0c7981 */ /* 0x000ea2000c1e1900 */
[----:B-1----:R-:W-:-:S06]  /*10b0*/  IMAD.WIDE R10, R9, 0x4, R10 ;  /* 0x00000004090a7825 */ /* 0x002fcc00078e020a */
[----:B------:R-:W2:Y:S02]  /*10c0*/  LDG.E R10, desc[UR10][R10.64] ;  /* 0x0000000a0a0a7981 */ /* 0x000ea4000c1e1900 */
[----:B--2---:R-:W-:-:S07]  /*10d0*/  FFMA R5, R12, R10, R5 ;  /* 0x0000000a0c057223 */ /* 0x004fce0000000005 */
.L_x_26:
[----:B------:R-:W-:Y:S05]  /*10e0*/  BSYNC.RECONVERGENT B0 ;  /* 0x0000000000007941 */ /* 0x000fea0003800200 */
.L_x_23:
[----:B------:R-:W-:Y:S05]  /*10f0*/  @P6 BRA `(.L_x_27) ;  /* 0xfffffff000b46947 */ /* 0x000fea000383ffff */
[----:B------:R-:W-:Y:S05]  /*1100*/  @P5 BRA `(.L_x_28) ;  /* 0xfffffff000985947 */ /* 0x000fea000383ffff */
.L_x_20:
[----:B------:R-:W0:Y:S01]  /*1110*/  LDC.64 R6, c[0x0][0x390] ;  /* 0x0000e400ff067b82 */ /* 0x000e220000000a00 */
[----:B------:R-:W1:Y:S01]  /*1120*/  LDCU UR5, c[0x0][0x3a8] ;  /* 0x00007500ff0577ac */ /* 0x000e620008000800 */
[----:B------:R-:W2:Y:S06]  /*1130*/  LDCU.64 UR12, c[0x0][0x3c0] ;  /* 0x00007800ff0c77ac */ /* 0x000eac0008000a00 */
[----:B------:R-:W3:Y:S01]  /*1140*/  LDC.64 R8, c[0x0][0x398] ;  /* 0x0000e600ff087b82 */ /* 0x000ee20000000a00 */
[----:B0-----:R-:W-:-:S04]  /*1150*/  ISETP.NE.U32.AND P0, PT, R6, RZ, PT ;  /* 0x000000ff0600720c */ /* 0x001fc80003f05070 */
[----:B------:R-:W-:-:S13]  /*1160*/  ISETP.NE.AND.EX P0, PT, R7, RZ, PT, P0 ;  /* 0x000000ff0700720c */ /* 0x000fda0003f05300 */
[----:B------:R-:W0:Y:S02]  /*1170*/  @P0 LDC.64 R6, c[0x0][0x390] ;  /* 0x0000e400ff060b82 */ /* 0x000e240000000a00 */
[----:B0-----:R-:W-:-:S06]  /*1180*/  @P0 IMAD.WIDE.U32 R6, R4, 0x4, R6 ;  /* 0x0000000404060825 */ /* 0x001fcc00078e0006 */
[----:B------:R-:W4:Y:S01]  /*1190*/  @P0 LDG.E R6, desc[UR10][R6.64] ;  /* 0x0000000a06060981 */ /* 0x000f22000c1e1900 */
[----:B-1----:R-:W-:-:S04]  /*11a0*/  IMAD R3, R3, UR5, R4 ;  /* 0x0000000503037c24 */ /* 0x002fc8000f8e0204 */
[----:B--2---:R-:W-:-:S04]  /*11b0*/  IMAD R3, R3, UR12, R0 ;  /* 0x0000000c03037c24 */ /* 0x004fc8000f8e0200 */
[----:B------:R-:W-:-:S04]  /*11c0*/  IMAD R3, R3, UR13, R2 ;  /* 0x0000000d03037c24 */ /* 0x000fc8000f8e0202 */
[----:B---3--:R-:W-:-:S04]  /*11d0*/  IMAD.WIDE R2, R3, 0x4, R8 ;  /* 0x0000000403027825 */ /* 0x008fc800078e0208 */
[----:B----4-:R-:W-:-:S05]  /*11e0*/  @P0 FADD R5, R6, R5 ;  /* 0x0000000506050221 */ /* 0x010fca0000000000 */
[----:B------:R-:W-:Y:S01]  /*11f0*/  STG.E desc[UR10][R2.64], R5 ;  /* 0x0000000502007986 */ /* 0x000fe2000c10190a */
[----:B------:R-:W-:Y:S05]  /*1200*/  EXIT ;  /* 0x000000000000794d */ /* 0x000fea0003800000 */
.L_x_29:
        /* <DEDUP_REMOVED lines=15> */
.L_x_34:


//--------------------- .nv.shared.reserved.0     --------------------------
	.section	.nv.shared.reserved.0,"aw",@nobits
	.weak		__nv_reservedSMEM_offset_0_alias
	.size		__nv_reservedSMEM_offset_0_alias, 0, 64
	.other		__nv_reservedSMEM_offset_0_alias,@"STO_CUDA_RESERVED_SHARED STV_DEFAULT"
__nv_reservedSMEM_offset_0_alias:
	.zero		0
	.zero		64


//--------------------- .nv.constant0._Z25accumulate_kernel_batchedPKfPfii --------------------------
	.section	.nv.constant0._Z25accumulate_kernel_batchedPKfPfii,"a",@progbits
	.sectionflags	@""
	.align	4
.nv.constant0._Z25accumulate_kernel_batchedPKfPfii:
	.zero		920


//--------------------- .nv.constant0._Z13ifnode_kernelPfS_S_iff --------------------------
	.section	.nv.constant0._Z13ifnode_kernelPfS_S_iff,"a",@progbits
	.sectionflags	@""
	.align	4
.nv.constant0._Z13ifnode_kernelPfS_S_iff:
	.zero		932


//--------------------- .nv.constant0._Z21linear_kernel_batchedPKfS0_S0_Pfiii --------------------------
	.section	.nv.constant0._Z21linear_kernel_batchedPKfS0_S0_Pfiii,"a",@progbits
	.sectionflags	@""
	.align	4
.nv.constant0._Z21linear_kernel_batchedPKfS0_S0_Pfiii:
	.zero		940


//--------------------- .nv.constant0._Z24maxpool2d_kernel_batchedPKfPfiiiiiiii --------------------------
	.section	.nv.constant0._Z24maxpool2d_kernel_batchedPKfPfiiiiiiii,"a",@progbits
	.sectionflags	@""
	.align	4
.nv.constant0._Z24maxpool2d_kernel_batchedPKfPfiiiiiiii:
	.zero		944


//--------------------- .nv.constant0._Z21conv2d_kernel_batchedPKfS0_S0_Pfiiiiiiiiii --------------------------
	.section	.nv.constant0._Z21conv2d_kernel_batchedPKfS0_S0_Pfiiiiiiiiii,"a",@progbits
	.sectionflags	@""
	.align	4
.nv.constant0._Z21conv2d_kernel_batchedPKfS0_S0_Pfiiiiiiiiii:
	.zero		968


//--------------------- SYMBOLS --------------------------

	.type		.nv.reservedSmem.offset0,@object
	.size		.nv.reservedSmem.offset0,0x4
